//
// Generated by NVIDIA NVVM Compiler
//
// Compiler Build ID: CL-20732876
// Cuda compilation tools, release 8.0, V8.0.26
// Based on LLVM 3.4svn
//

.version 5.0
.target sm_20
.address_size 64

	// .globl	LBkernel
// LBkernel$__cuda_local_var_15414_34_non_const_F_OUT_E has been demoted
// LBkernel$__cuda_local_var_15415_34_non_const_F_OUT_W has been demoted
// LBkernel$__cuda_local_var_15416_34_non_const_F_OUT_NE has been demoted
// LBkernel$__cuda_local_var_15417_34_non_const_F_OUT_NW has been demoted
// LBkernel$__cuda_local_var_15418_34_non_const_F_OUT_SW has been demoted
// LBkernel$__cuda_local_var_15419_34_non_const_F_OUT_SE has been demoted

.visible .entry LBkernel(
	.param .u32 LBkernel_param_0,
	.param .u32 LBkernel_param_1,
	.param .u64 LBkernel_param_2,
	.param .u64 LBkernel_param_3,
	.param .f32 LBkernel_param_4,
	.param .f32 LBkernel_param_5,
	.param .f32 LBkernel_param_6,
	.param .u32 LBkernel_param_7
)
{
	.reg .pred 	%p<12>;
	.reg .f32 	%f<248>;
	.reg .b32 	%r<82>;
	.reg .f64 	%fd<51>;
	.reg .b64 	%rd<79>;
	// demoted variable
	.shared .align 4 .b8 LBkernel$__cuda_local_var_15414_34_non_const_F_OUT_E[1024];
	// demoted variable
	.shared .align 4 .b8 LBkernel$__cuda_local_var_15415_34_non_const_F_OUT_W[1024];
	// demoted variable
	.shared .align 4 .b8 LBkernel$__cuda_local_var_15416_34_non_const_F_OUT_NE[1024];
	// demoted variable
	.shared .align 4 .b8 LBkernel$__cuda_local_var_15417_34_non_const_F_OUT_NW[1024];
	// demoted variable
	.shared .align 4 .b8 LBkernel$__cuda_local_var_15418_34_non_const_F_OUT_SW[1024];
	// demoted variable
	.shared .align 4 .b8 LBkernel$__cuda_local_var_15419_34_non_const_F_OUT_SE[1024];

	ld.param.u32 	%r6, [LBkernel_param_0];
	ld.param.u32 	%r7, [LBkernel_param_1];
	ld.param.u64 	%rd2, [LBkernel_param_2];
	ld.param.u64 	%rd3, [LBkernel_param_3];
	ld.param.f32 	%f45, [LBkernel_param_4];
	ld.param.f32 	%f46, [LBkernel_param_5];
	ld.param.f32 	%f47, [LBkernel_param_6];
	ld.param.u32 	%r8, [LBkernel_param_7];
	mov.u32 	%r9, %ntid.x;
	mov.u32 	%r10, %ctaid.x;
	mov.u32 	%r11, %tid.x;
	mad.lo.s32 	%r1, %r9, %r10, %r11;
	mov.u32 	%r12, %ntid.y;
	mov.u32 	%r13, %ctaid.y;
	mov.u32 	%r14, %tid.y;
	mad.lo.s32 	%r2, %r12, %r13, %r14;
	setp.lt.s32	%p1, %r1, %r6;
	setp.lt.s32	%p2, %r2, %r7;
	and.pred  	%p3, %p1, %p2;
	@!%p3 bra 	BB0_17;
	bra.uni 	BB0_1;

BB0_1:
	cvta.to.global.u64 	%rd4, %rd2;
	cvta.to.global.u64 	%rd5, %rd3;
	mad.lo.s32 	%r15, %r2, %r6, %r1;
	mul.lo.s32 	%r16, %r15, 9;
	mul.wide.s32 	%rd6, %r16, 4;
	add.s64 	%rd7, %rd4, %rd6;
	ld.global.f32 	%f239, [%rd7];
	ld.global.f32 	%f2, [%rd7+4];
	ld.global.f32 	%f3, [%rd7+8];
	ld.global.f32 	%f4, [%rd7+12];
	ld.global.f32 	%f5, [%rd7+16];
	ld.global.f32 	%f6, [%rd7+20];
	ld.global.f32 	%f7, [%rd7+28];
	ld.global.f32 	%f8, [%rd7+32];
	ld.global.f32 	%f9, [%rd7+24];
	mul.wide.s32 	%rd8, %r15, 4;
	add.s64 	%rd9, %rd5, %rd8;
	ld.global.u32 	%r3, [%rd9];
	setp.eq.s32	%p4, %r3, 2;
	@%p4 bra 	BB0_3;
	bra.uni 	BB0_2;

BB0_3:
	add.f32 	%f48, %f7, %f9;
	add.f32 	%f49, %f6, %f8;
	add.f32 	%f50, %f49, %f48;
	add.f32 	%f51, %f2, %f4;
	add.f32 	%f52, %f3, %f5;
	add.f32 	%f53, %f51, %f52;
	add.f32 	%f54, %f53, %f50;
	add.f32 	%f55, %f239, %f54;
	sub.f32 	%f56, %f8, %f7;
	sub.f32 	%f57, %f6, %f9;
	add.f32 	%f58, %f56, %f57;
	sub.f32 	%f59, %f2, %f3;
	add.f32 	%f60, %f59, %f58;
	sub.f32 	%f61, %f7, %f8;
	add.f32 	%f62, %f61, %f57;
	sub.f32 	%f63, %f4, %f5;
	add.f32 	%f64, %f63, %f62;
	div.rn.f32 	%f65, %f60, %f55;
	div.rn.f32 	%f66, %f64, %f55;
	mul.f32 	%f67, %f65, %f65;
	mul.f32 	%f68, %f66, %f66;
	add.f32 	%f69, %f67, %f68;
	mul.f32 	%f70, %f55, %f69;
	sub.f32 	%f71, %f70, %f2;
	sub.f32 	%f72, %f71, %f4;
	sub.f32 	%f73, %f72, %f5;
	sub.f32 	%f74, %f73, %f3;
	cvt.f64.f32	%fd1, %f74;
	add.f32 	%f75, %f8, %f9;
	add.f32 	%f76, %f6, %f75;
	add.f32 	%f77, %f7, %f76;
	cvt.f64.f32	%fd2, %f77;
	cvt.f64.f32	%fd3, %f55;
	fma.rn.f64 	%fd4, %fd3, 0dBFD5555555555555, %fd2;
	fma.rn.f64 	%fd5, %fd4, 0dC000000000000000, %fd1;
	mul.f64 	%fd6, %fd5, 0d3FB5555555555555;
	cvt.rn.f32.f64	%f78, %fd6;
	cvt.f64.f32	%fd7, %f45;
	mul.f64 	%fd8, %fd7, 0d3FD0000000000000;
	add.f32 	%f79, %f4, %f5;
	sub.f32 	%f80, %f79, %f2;
	sub.f32 	%f81, %f80, %f3;
	sub.f32 	%f82, %f67, %f68;
	fma.rn.f32 	%f83, %f55, %f82, %f81;
	cvt.f64.f32	%fd9, %f83;
	mul.f64 	%fd10, %fd8, %fd9;
	cvt.rn.f32.f64	%f84, %fd10;
	add.f32 	%f85, %f6, %f9;
	sub.f32 	%f86, %f85, %f7;
	sub.f32 	%f87, %f86, %f8;
	mul.f32 	%f88, %f65, %f66;
	mul.f32 	%f89, %f55, %f88;
	sub.f32 	%f90, %f87, %f89;
	mul.f32 	%f91, %f90, %f45;
	mul.f32 	%f92, %f91, 0f3E800000;
	add.f32 	%f93, %f2, %f6;
	add.f32 	%f94, %f93, %f7;
	add.f32 	%f95, %f94, %f8;
	add.f32 	%f96, %f95, %f9;
	add.f32 	%f97, %f3, %f96;
	mul.f32 	%f98, %f55, %f67;
	sub.f32 	%f99, %f97, %f98;
	add.f32 	%f100, %f84, %f84;
	add.f32 	%f101, %f99, %f100;
	mul.f32 	%f102, %f78, 0f40C00000;
	add.f32 	%f103, %f101, %f102;
	div.rn.f32 	%f104, %f103, %f55;
	add.f32 	%f105, %f4, %f6;
	add.f32 	%f106, %f105, %f7;
	add.f32 	%f107, %f5, %f106;
	add.f32 	%f108, %f8, %f107;
	add.f32 	%f109, %f9, %f108;
	mul.f32 	%f110, %f55, %f68;
	sub.f32 	%f111, %f109, %f110;
	sub.f32 	%f112, %f111, %f100;
	add.f32 	%f113, %f112, %f102;
	mul.f32 	%f114, %f104, %f113;
	div.rn.f32 	%f115, %f114, %f55;
	sub.f32 	%f116, %f75, %f6;
	sub.f32 	%f117, %f116, %f7;
	cvt.f64.f32	%fd11, %f117;
	cvt.f64.f32	%fd12, %f65;
	add.f64 	%fd13, %fd12, %fd12;
	mul.f64 	%fd14, %fd12, %fd13;
	cvt.f64.f32	%fd15, %f66;
	mul.f64 	%fd16, %fd15, %fd14;
	mul.f64 	%fd17, %fd3, %fd16;
	sub.f64 	%fd18, %fd11, %fd17;
	sub.f32 	%f118, %f55, %f4;
	sub.f32 	%f119, %f118, %f5;
	sub.f32 	%f120, %f119, %f239;
	mul.f32 	%f121, %f120, %f66;
	cvt.f64.f32	%fd19, %f121;
	add.f64 	%fd20, %fd19, %fd18;
	mul.f64 	%fd21, %fd20, 0d3FD0000000000000;
	mul.f64 	%fd22, %fd15, 0d3FE0000000000000;
	cvt.f64.f32	%fd23, %f78;
	mul.f64 	%fd24, %fd23, 0dC008000000000000;
	cvt.f64.f32	%fd25, %f84;
	sub.f64 	%fd26, %fd24, %fd25;
	mul.f64 	%fd27, %fd22, %fd26;
	sub.f64 	%fd28, %fd21, %fd27;
	sub.f32 	%f122, %f6, %f7;
	sub.f32 	%f123, %f122, %f8;
	add.f32 	%f124, %f123, %f9;
	cvt.f64.f32	%fd29, %f124;
	mul.f64 	%fd30, %fd29, 0d3FE0000000000000;
	add.f32 	%f125, %f92, %f92;
	cvt.f64.f32	%fd31, %f125;
	sub.f64 	%fd32, %fd30, %fd31;
	fma.rn.f64 	%fd33, %fd12, %fd32, %fd28;
	cvt.rn.f32.f64	%f126, %fd33;
	sub.f32 	%f127, %f48, %f8;
	sub.f32 	%f128, %f127, %f6;
	cvt.f64.f32	%fd34, %f128;
	add.f64 	%fd35, %fd15, %fd15;
	mul.f64 	%fd36, %fd15, %fd35;
	mul.f64 	%fd37, %fd12, %fd36;
	mul.f64 	%fd38, %fd3, %fd37;
	sub.f64 	%fd39, %fd34, %fd38;
	sub.f32 	%f129, %f55, %f239;
	sub.f32 	%f130, %f129, %f3;
	sub.f32 	%f131, %f130, %f2;
	mul.f32 	%f132, %f131, %f65;
	cvt.f64.f32	%fd40, %f132;
	add.f64 	%fd41, %fd40, %fd39;
	mul.f64 	%fd42, %fd41, 0d3FD0000000000000;
	mul.f64 	%fd43, %fd12, 0d3FE0000000000000;
	add.f64 	%fd44, %fd25, %fd24;
	mul.f64 	%fd45, %fd43, %fd44;
	sub.f64 	%fd46, %fd42, %fd45;
	sub.f32 	%f133, %f85, %f8;
	sub.f32 	%f134, %f133, %f7;
	cvt.f64.f32	%fd47, %f134;
	mul.f64 	%fd48, %fd47, 0d3FE0000000000000;
	sub.f64 	%fd49, %fd48, %fd31;
	fma.rn.f64 	%fd50, %fd15, %fd49, %fd46;
	cvt.rn.f32.f64	%f135, %fd50;
	mul.f32 	%f136, %f55, %f115;
	sub.f32 	%f137, %f136, %f6;
	sub.f32 	%f138, %f137, %f7;
	sub.f32 	%f139, %f138, %f8;
	sub.f32 	%f140, %f139, %f9;
	fma.rn.f32 	%f141, %f78, 0fC1000000, %f140;
	add.f32 	%f142, %f122, %f8;
	sub.f32 	%f143, %f142, %f9;
	mul.f32 	%f144, %f135, 0fC0800000;
	sub.f32 	%f145, %f143, %f144;
	add.f32 	%f146, %f6, %f7;
	sub.f32 	%f147, %f146, %f8;
	sub.f32 	%f148, %f147, %f9;
	mul.f32 	%f149, %f126, 0fC0800000;
	sub.f32 	%f150, %f148, %f149;
	mul.f32 	%f151, %f66, %f150;
	fma.rn.f32 	%f152, %f65, %f145, %f151;
	fma.rn.f32 	%f153, %f152, 0f40000000, %f141;
	mul.f32 	%f154, %f65, 0f40800000;
	mul.f32 	%f155, %f154, %f66;
	sub.f32 	%f156, %f7, %f6;
	add.f32 	%f157, %f156, %f8;
	sub.f32 	%f158, %f157, %f9;
	fma.rn.f32 	%f159, %f92, 0f40800000, %f158;
	fma.rn.f32 	%f160, %f155, %f159, %f153;
	neg.f32 	%f161, %f4;
	sub.f32 	%f162, %f161, %f6;
	sub.f32 	%f163, %f162, %f7;
	sub.f32 	%f164, %f163, %f5;
	sub.f32 	%f165, %f164, %f8;
	sub.f32 	%f166, %f165, %f9;
	add.f32 	%f167, %f166, %f100;
	sub.f32 	%f168, %f167, %f102;
	fma.rn.f32 	%f169, %f67, %f168, %f160;
	neg.f32 	%f170, %f2;
	sub.f32 	%f171, %f170, %f6;
	sub.f32 	%f172, %f171, %f7;
	sub.f32 	%f173, %f172, %f8;
	sub.f32 	%f174, %f173, %f9;
	sub.f32 	%f175, %f174, %f3;
	sub.f32 	%f176, %f175, %f100;
	sub.f32 	%f177, %f176, %f102;
	mul.f32 	%f178, %f65, 0f40400000;
	mul.f32 	%f179, %f65, %f178;
	fma.rn.f32 	%f180, %f55, %f179, %f177;
	fma.rn.f32 	%f181, %f68, %f180, %f169;
	mul.f32 	%f182, %f181, 0f3E800000;
	add.f32 	%f183, %f78, %f78;
	add.f32 	%f184, %f7, %f183;
	add.f32 	%f185, %f184, %f182;
	add.f32 	%f186, %f92, %f185;
	add.f32 	%f187, %f126, %f186;
	sub.f32 	%f245, %f187, %f135;
	sub.f32 	%f188, %f3, %f78;
	add.f32 	%f189, %f182, %f182;
	sub.f32 	%f190, %f188, %f189;
	add.f32 	%f191, %f84, %f190;
	mul.f32 	%f192, %f135, 0fC0000000;
	sub.f32 	%f242, %f191, %f192;
	add.f32 	%f193, %f9, %f183;
	add.f32 	%f194, %f193, %f182;
	sub.f32 	%f195, %f194, %f92;
	sub.f32 	%f196, %f195, %f126;
	sub.f32 	%f246, %f196, %f135;
	sub.f32 	%f197, %f5, %f78;
	sub.f32 	%f198, %f197, %f189;
	sub.f32 	%f199, %f198, %f84;
	mul.f32 	%f200, %f126, 0fC0000000;
	sub.f32 	%f243, %f199, %f200;
	add.f32 	%f201, %f8, %f183;
	add.f32 	%f202, %f201, %f182;
	add.f32 	%f203, %f92, %f202;
	sub.f32 	%f204, %f203, %f126;
	add.f32 	%f247, %f135, %f204;
	sub.f32 	%f205, %f2, %f78;
	sub.f32 	%f206, %f205, %f189;
	add.f32 	%f207, %f84, %f206;
	add.f32 	%f240, %f192, %f207;
	fma.rn.f32 	%f208, %f78, 0f40000000, %f6;
	add.f32 	%f209, %f208, %f182;
	sub.f32 	%f210, %f209, %f92;
	add.f32 	%f211, %f126, %f210;
	add.f32 	%f244, %f135, %f211;
	sub.f32 	%f212, %f4, %f78;
	sub.f32 	%f213, %f212, %f189;
	sub.f32 	%f214, %f213, %f84;
	add.f32 	%f241, %f200, %f214;
	sub.f32 	%f215, %f182, %f78;
	fma.rn.f32 	%f239, %f215, 0f40800000, %f239;
	bra.uni 	BB0_4;

BB0_2:
	setp.eq.s32	%p5, %r3, -1;
	selp.f32	%f240, %f3, %f2, %p5;
	selp.f32	%f241, %f5, %f4, %p5;
	selp.f32	%f242, %f2, %f3, %p5;
	selp.f32	%f243, %f4, %f5, %p5;
	selp.f32	%f244, %f9, %f6, %p5;
	selp.f32	%f245, %f8, %f7, %p5;
	selp.f32	%f246, %f6, %f9, %p5;
	selp.f32	%f247, %f7, %f8, %p5;

BB0_4:
	fma.rn.f32 	%f36, %f46, 0f3EAAAAAB, %f240;
	fma.rn.f32 	%f37, %f46, 0fBEAAAAAB, %f242;
	fma.rn.f32 	%f38, %f47, 0f3EAAAAAB, %f241;
	fma.rn.f32 	%f39, %f47, 0fBEAAAAAB, %f243;
	add.f32 	%f216, %f46, %f47;
	fma.rn.f32 	%f40, %f216, 0f3DAAAAAB, %f244;
	sub.f32 	%f217, %f46, %f47;
	fma.rn.f32 	%f41, %f217, 0f3DAAAAAB, %f247;
	neg.f32 	%f218, %f46;
	sub.f32 	%f219, %f218, %f47;
	fma.rn.f32 	%f42, %f219, 0f3DAAAAAB, %f246;
	sub.f32 	%f220, %f47, %f46;
	fma.rn.f32 	%f43, %f220, 0f3DAAAAAB, %f245;
	setp.eq.s32	%p6, %r1, 0;
	add.s32 	%r4, %r6, -1;
	@%p6 bra 	BB0_8;

	setp.eq.s32	%p7, %r1, %r4;
	@%p7 bra 	BB0_7;
	bra.uni 	BB0_6;

BB0_7:
	st.shared.f32 	[LBkernel$__cuda_local_var_15414_34_non_const_F_OUT_E], %f36;
	st.shared.f32 	[LBkernel$__cuda_local_var_15416_34_non_const_F_OUT_NE], %f40;
	st.shared.f32 	[LBkernel$__cuda_local_var_15419_34_non_const_F_OUT_SE], %f41;
	add.s32 	%r28, %r11, -1;
	mul.wide.s32 	%rd24, %r28, 4;
	mov.u64 	%rd25, LBkernel$__cuda_local_var_15415_34_non_const_F_OUT_W;
	add.s64 	%rd26, %rd25, %rd24;
	st.shared.f32 	[%rd26], %f37;
	mov.u64 	%rd27, LBkernel$__cuda_local_var_15417_34_non_const_F_OUT_NW;
	add.s64 	%rd28, %rd27, %rd24;
	st.shared.f32 	[%rd28], %f43;
	mov.u64 	%rd29, LBkernel$__cuda_local_var_15418_34_non_const_F_OUT_SW;
	add.s64 	%rd30, %rd29, %rd24;
	st.shared.f32 	[%rd30], %f42;
	bra.uni 	BB0_9;

BB0_8:
	mul.wide.s32 	%rd31, %r11, 4;
	mov.u64 	%rd32, LBkernel$__cuda_local_var_15414_34_non_const_F_OUT_E;
	add.s64 	%rd33, %rd32, %rd31;
	st.shared.f32 	[%rd33+4], %f36;
	mov.u64 	%rd34, LBkernel$__cuda_local_var_15416_34_non_const_F_OUT_NE;
	add.s64 	%rd35, %rd34, %rd31;
	st.shared.f32 	[%rd35+4], %f40;
	mov.u64 	%rd36, LBkernel$__cuda_local_var_15419_34_non_const_F_OUT_SE;
	add.s64 	%rd37, %rd36, %rd31;
	st.shared.f32 	[%rd37+4], %f41;
	mul.wide.s32 	%rd38, %r4, 4;
	mov.u64 	%rd39, LBkernel$__cuda_local_var_15415_34_non_const_F_OUT_W;
	add.s64 	%rd40, %rd39, %rd38;
	st.shared.f32 	[%rd40], %f37;
	mov.u64 	%rd41, LBkernel$__cuda_local_var_15417_34_non_const_F_OUT_NW;
	add.s64 	%rd42, %rd41, %rd38;
	st.shared.f32 	[%rd42], %f43;
	mov.u64 	%rd43, LBkernel$__cuda_local_var_15418_34_non_const_F_OUT_SW;
	add.s64 	%rd44, %rd43, %rd38;
	st.shared.f32 	[%rd44], %f42;
	bra.uni 	BB0_9;

BB0_6:
	mul.wide.s32 	%rd10, %r11, 4;
	mov.u64 	%rd11, LBkernel$__cuda_local_var_15414_34_non_const_F_OUT_E;
	add.s64 	%rd12, %rd11, %rd10;
	st.shared.f32 	[%rd12+4], %f36;
	mov.u64 	%rd13, LBkernel$__cuda_local_var_15416_34_non_const_F_OUT_NE;
	add.s64 	%rd14, %rd13, %rd10;
	st.shared.f32 	[%rd14+4], %f40;
	mov.u64 	%rd15, LBkernel$__cuda_local_var_15419_34_non_const_F_OUT_SE;
	add.s64 	%rd16, %rd15, %rd10;
	st.shared.f32 	[%rd16+4], %f41;
	add.s32 	%r26, %r11, -1;
	mul.wide.s32 	%rd17, %r26, 4;
	mov.u64 	%rd18, LBkernel$__cuda_local_var_15415_34_non_const_F_OUT_W;
	add.s64 	%rd19, %rd18, %rd17;
	st.shared.f32 	[%rd19], %f37;
	mov.u64 	%rd20, LBkernel$__cuda_local_var_15417_34_non_const_F_OUT_NW;
	add.s64 	%rd21, %rd20, %rd17;
	st.shared.f32 	[%rd21], %f43;
	mov.u64 	%rd22, LBkernel$__cuda_local_var_15418_34_non_const_F_OUT_SW;
	add.s64 	%rd23, %rd22, %rd17;
	st.shared.f32 	[%rd23], %f42;

BB0_9:
	add.f32 	%f44, %f239, 0f00000000;
	bar.sync 	0;
	st.global.f32 	[%rd7], %f44;
	cvt.s64.s32	%rd1, %r11;
	mul.wide.s32 	%rd48, %r11, 4;
	mov.u64 	%rd49, LBkernel$__cuda_local_var_15414_34_non_const_F_OUT_E;
	add.s64 	%rd50, %rd49, %rd48;
	ld.shared.f32 	%f221, [%rd50];
	st.global.f32 	[%rd7+4], %f221;
	mov.u64 	%rd51, LBkernel$__cuda_local_var_15415_34_non_const_F_OUT_W;
	add.s64 	%rd52, %rd51, %rd48;
	ld.shared.f32 	%f222, [%rd52];
	st.global.f32 	[%rd7+8], %f222;
	add.s32 	%r5, %r7, -1;
	setp.ge.s32	%p8, %r2, %r5;
	@%p8 bra 	BB0_11;

	add.s32 	%r44, %r2, 1;
	mad.lo.s32 	%r49, %r44, %r6, %r1;
	mul.lo.s32 	%r50, %r49, 9;
	mul.wide.s32 	%rd54, %r50, 4;
	add.s64 	%rd55, %rd4, %rd54;
	st.global.f32 	[%rd55+12], %f38;
	shl.b64 	%rd56, %rd1, 2;
	mov.u64 	%rd57, LBkernel$__cuda_local_var_15416_34_non_const_F_OUT_NE;
	add.s64 	%rd58, %rd57, %rd56;
	ld.shared.f32 	%f223, [%rd58];
	st.global.f32 	[%rd55+20], %f223;
	mov.u64 	%rd59, LBkernel$__cuda_local_var_15417_34_non_const_F_OUT_NW;
	add.s64 	%rd60, %rd59, %rd56;
	ld.shared.f32 	%f224, [%rd60];
	st.global.f32 	[%rd55+28], %f224;

BB0_11:
	setp.lt.s32	%p9, %r2, 1;
	@%p9 bra 	BB0_13;

	add.s32 	%r59, %r2, -1;
	mad.lo.s32 	%r64, %r59, %r6, %r1;
	mad.lo.s32 	%r65, %r64, 9, 4;
	mul.wide.s32 	%rd62, %r65, 4;
	add.s64 	%rd63, %rd4, %rd62;
	st.global.f32 	[%rd63], %f39;
	shl.b64 	%rd64, %rd1, 2;
	mov.u64 	%rd65, LBkernel$__cuda_local_var_15419_34_non_const_F_OUT_SE;
	add.s64 	%rd66, %rd65, %rd64;
	ld.shared.f32 	%f225, [%rd66];
	st.global.f32 	[%rd63+16], %f225;
	mov.u64 	%rd67, LBkernel$__cuda_local_var_15418_34_non_const_F_OUT_SW;
	add.s64 	%rd68, %rd67, %rd64;
	ld.shared.f32 	%f226, [%rd68];
	st.global.f32 	[%rd63+8], %f226;

BB0_13:
	setp.eq.s32	%p10, %r8, 1;
	@%p10 bra 	BB0_16;
	bra.uni 	BB0_14;

BB0_16:
	mul.lo.s32 	%r77, %r2, %r6;
	mul.lo.s32 	%r78, %r77, 9;
	add.s32 	%r79, %r6, %r77;
	add.s32 	%r80, %r79, -1;
	mad.lo.s32 	%r81, %r80, 9, 1;
	mul.wide.s32 	%rd75, %r81, 4;
	add.s64 	%rd76, %rd4, %rd75;
	ld.global.f32 	%f233, [%rd76];
	mul.wide.s32 	%rd77, %r78, 4;
	add.s64 	%rd78, %rd4, %rd77;
	st.global.f32 	[%rd78+4], %f233;
	ld.global.f32 	%f234, [%rd76+16];
	st.global.f32 	[%rd78+20], %f234;
	ld.global.f32 	%f235, [%rd76+28];
	st.global.f32 	[%rd78+32], %f235;
	ld.global.f32 	%f236, [%rd78+8];
	st.global.f32 	[%rd76+4], %f236;
	ld.global.f32 	%f237, [%rd78+28];
	st.global.f32 	[%rd76+24], %f237;
	ld.global.f32 	%f238, [%rd78+24];
	st.global.f32 	[%rd76+20], %f238;
	bra.uni 	BB0_17;

BB0_14:
	setp.ne.s32	%p11, %r8, 0;
	@%p11 bra 	BB0_17;

	mul.lo.s32 	%r70, %r1, 9;
	mad.lo.s32 	%r71, %r5, %r6, %r1;
	mad.lo.s32 	%r72, %r71, 9, 3;
	mul.wide.s32 	%rd70, %r72, 4;
	add.s64 	%rd71, %rd4, %rd70;
	ld.global.f32 	%f227, [%rd71];
	mul.wide.s32 	%rd72, %r70, 4;
	add.s64 	%rd73, %rd4, %rd72;
	st.global.f32 	[%rd73+12], %f227;
	ld.global.f32 	%f228, [%rd71+8];
	st.global.f32 	[%rd73+20], %f228;
	ld.global.f32 	%f229, [%rd71+16];
	st.global.f32 	[%rd73+28], %f229;
	ld.global.f32 	%f230, [%rd73+16];
	st.global.f32 	[%rd71+4], %f230;
	ld.global.f32 	%f231, [%rd73+32];
	st.global.f32 	[%rd71+20], %f231;
	ld.global.f32 	%f232, [%rd73+24];
	st.global.f32 	[%rd71+12], %f232;

BB0_17:
	ret;
}




// ===== COMPILED SASS (sm_100) =====

	.target	sm_100

	.elftype	@"ET_EXEC"


//--------------------- .note.nv.tkinfo           --------------------------
	.section	.note.nv.tkinfo,"",@"SHT_NOTE"
	.sectionflags	@"SHF_NOTE_NV_TKINFO"
	.tkinfo
        /*0018*/ 	.word	0x00000002
        /*0030*/ 	.string	""
        /*0030*/ 	.string	"ptxas"
        /*0030*/ 	.string	"Cuda compilation tools, release 13.0, V13.0.88"
        /*0030*/ 	.string	"Build cuda_13.0.r13.0/compiler.36424714_0"
        /*0030*/ 	.string	"-arch sm_100 "



//--------------------- .note.nv.cuinfo           --------------------------
	.section	.note.nv.cuinfo,"",@"SHT_NOTE"
	.sectionflags	@"SHF_NOTE_NV_CUINFO"
        /*0018*/ 	.short	0x0002
        /*001a*/ 	.short	0x0014
        /*001c*/ 	.short	0x0082
	.zero		2


//--------------------- .nv.info                  --------------------------
	.section	.nv.info,"",@"SHT_CUDA_INFO"
	.align	4


	//----- nvinfo : EIATTR_REGCOUNT
	.align		4
        /*0000*/ 	.byte	0x04, 0x2f
        /*0002*/ 	.short	(.L_1 - .L_0)
	.align		4
.L_0:
        /*0004*/ 	.word	index@(LBkernel)
        /*0008*/ 	.word	0x00000028


	//----- nvinfo : EIATTR_FRAME_SIZE
	.align		4
.L_1:
        /*000c*/ 	.byte	0x04, 0x11
        /*000e*/ 	.short	(.L_3 - .L_2)
	.align		4
.L_2:
        /*0010*/ 	.word	index@($__internal_0_$__cuda_sm3x_div_rn_noftz_f32_slowpath)
        /*0014*/ 	.word	0x00000000


	//----- nvinfo : EIATTR_FRAME_SIZE
	.align		4
.L_3:
        /*0018*/ 	.byte	0x04, 0x11
        /*001a*/ 	.short	(.L_5 - .L_4)
	.align		4
.L_4:
        /*001c*/ 	.word	index@(LBkernel)
        /*0020*/ 	.word	0x00000000


	//----- nvinfo : EIATTR_MIN_STACK_SIZE
	.align		4
.L_5:
        /*0024*/ 	.byte	0x04, 0x12
        /*0026*/ 	.short	(.L_7 - .L_6)
	.align		4
.L_6:
        /*0028*/ 	.word	index@(LBkernel)
        /*002c*/ 	.word	0x00000000
.L_7:


//--------------------- .nv.compat                --------------------------
	.section	.nv.compat,"",@"SHT_CUDA_COMPAT_INFO"
	.align	4
        /*0000*/ 	.byte	0x02, 0x09, 0x00, 0x00, 0x02, 0x02, 0x01, 0x00, 0x02, 0x05, 0x05, 0x00, 0x03, 0x07, 0x01, 0x01
        /*0010*/ 	.byte	0x02, 0x03, 0x00, 0x00, 0x02, 0x06, 0x01, 0x00, 0x04, 0x0b, 0x08, 0x00, 0x01, 0x00, 0x00, 0x00
        /*0020*/ 	.byte	0x00, 0x00, 0x00, 0x00


//--------------------- .nv.info.LBkernel         --------------------------
	.section	.nv.info.LBkernel,"",@"SHT_CUDA_INFO"
	.sectionflags	@""
	.align	4


	//----- nvinfo : EIATTR_CUDA_API_VERSION
	.align		4
        /*0000*/ 	.byte	0x04, 0x37
        /*0002*/ 	.short	(.L_9 - .L_8)
.L_8:
        /*0004*/ 	.word	0x00000082


	//----- nvinfo : EIATTR_KPARAM_INFO
	.align		4
.L_9:
        /*0008*/ 	.byte	0x04, 0x17
        /*000a*/ 	.short	(.L_11 - .L_10)
.L_10:
        /*000c*/ 	.word	0x00000000
        /*0010*/ 	.short	0x0007
        /*0012*/ 	.short	0x0024
        /*0014*/ 	.byte	0x00, 0xf0, 0x11, 0x00


	//----- nvinfo : EIATTR_KPARAM_INFO
	.align		4
.L_11:
        /*0018*/ 	.byte	0x04, 0x17
        /*001a*/ 	.short	(.L_13 - .L_12)
.L_12:
        /*001c*/ 	.word	0x00000000
        /*0020*/ 	.short	0x0006
        /*0022*/ 	.short	0x0020
        /*0024*/ 	.byte	0x00, 0xf0, 0x11, 0x00


	//----- nvinfo : EIATTR_KPARAM_INFO
	.align		4
.L_13:
        /*0028*/ 	.byte	0x04, 0x17
        /*002a*/ 	.short	(.L_15 - .L_14)
.L_14:
        /*002c*/ 	.word	0x00000000
        /*0030*/ 	.short	0x0005
        /*0032*/ 	.short	0x001c
        /*0034*/ 	.byte	0x00, 0xf0, 0x11, 0x00


	//----- nvinfo : EIATTR_KPARAM_INFO
	.align		4
.L_15:
        /*0038*/ 	.byte	0x04, 0x17
        /*003a*/ 	.short	(.L_17 - .L_16)
.L_16:
        /*003c*/ 	.word	0x00000000
        /*0040*/ 	.short	0x0004
        /*0042*/ 	.short	0x0018
        /*0044*/ 	.byte	0x00, 0xf0, 0x11, 0x00


	//----- nvinfo : EIATTR_KPARAM_INFO
	.align		4
.L_17:
        /*0048*/ 	.byte	0x04, 0x17
        /*004a*/ 	.short	(.L_19 - .L_18)
.L_18:
        /*004c*/ 	.word	0x00000000
        /*0050*/ 	.short	0x0003
        /*0052*/ 	.short	0x0010
        /*0054*/ 	.byte	0x00, 0xf0, 0x21, 0x00


	//----- nvinfo : EIATTR_KPARAM_INFO
	.align		4
.L_19:
        /*0058*/ 	.byte	0x04, 0x17
        /*005a*/ 	.short	(.L_21 - .L_20)
.L_20:
        /*005c*/ 	.word	0x00000000
        /*0060*/ 	.short	0x0002
        /*0062*/ 	.short	0x0008
        /*0064*/ 	.byte	0x00, 0xf0, 0x21, 0x00


	//----- nvinfo : EIATTR_KPARAM_INFO
	.align		4
.L_21:
        /*0068*/ 	.byte	0x04, 0x17
        /*006a*/ 	.short	(.L_23 - .L_22)
.L_22:
        /*006c*/ 	.word	0x00000000
        /*0070*/ 	.short	0x0001
        /*0072*/ 	.short	0x0004
        /*0074*/ 	.byte	0x00, 0xf0, 0x11, 0x00


	//----- nvinfo : EIATTR_KPARAM_INFO
	.align		4
.L_23:
        /*0078*/ 	.byte	0x04, 0x17
        /*007a*/ 	.short	(.L_25 - .L_24)
.L_24:
        /*007c*/ 	.word	0x00000000
        /*0080*/ 	.short	0x0000
        /*0082*/ 	.short	0x0000
        /*0084*/ 	.byte	0x00, 0xf0, 0x11, 0x00


	//----- nvinfo : EIATTR_SPARSE_MMA_MASK
	.align		4
.L_25:
        /*0088*/ 	.byte	0x03, 0x50
        /*008a*/ 	.short	0x0000


	//----- nvinfo : EIATTR_MAXREG_COUNT
	.align		4
        /*008c*/ 	.byte	0x03, 0x1b
        /*008e*/ 	.short	0x00ff


	//----- nvinfo : EIATTR_NUM_BARRIERS
	.align		4
        /*0090*/ 	.byte	0x02, 0x4c
        /*0092*/ 	.byte	0x01
	.zero		1


	//----- nvinfo : EIATTR_MERCURY_ISA_VERSION
	.align		4
        /*0094*/ 	.byte	0x03, 0x5f
        /*0096*/ 	.short	0x0101


	//----- nvinfo : EIATTR_VRC_CTA_INIT_COUNT
	.align		4
        /*0098*/ 	.byte	0x02, 0x4a
	.zero		1
	.zero		1


	//----- nvinfo : EIATTR_EXIT_INSTR_OFFSETS
	.align		4
        /*009c*/ 	.byte	0x04, 0x1c
        /*009e*/ 	.short	(.L_27 - .L_26)


	//   ....[0]....
.L_26:
        /*00a0*/ 	.word	0x000000c0


	//   ....[1]....
        /*00a4*/ 	.word	0x00001d30


	//   ....[2]....
        /*00a8*/ 	.word	0x00001e70


	//   ....[3]....
        /*00ac*/ 	.word	0x00001fc0


	//----- nvinfo : EIATTR_CRS_STACK_SIZE
	.align		4
.L_27:
        /*00b0*/ 	.byte	0x04, 0x1e
        /*00b2*/ 	.short	(.L_29 - .L_28)
.L_28:
        /*00b4*/ 	.word	0x00000000


	//----- nvinfo : EIATTR_CBANK_PARAM_SIZE
	.align		4
.L_29:
        /*00b8*/ 	.byte	0x03, 0x19
        /*00ba*/ 	.short	0x0028


	//----- nvinfo : EIATTR_PARAM_CBANK
	.align		4
        /*00bc*/ 	.byte	0x04, 0x0a
        /*00be*/ 	.short	(.L_31 - .L_30)
	.align		4
.L_30:
        /*00c0*/ 	.word	index@(.nv.constant0.LBkernel)
        /*00c4*/ 	.short	0x0380
        /*00c6*/ 	.short	0x0028


	//----- nvinfo : EIATTR_SW_WAR
	.align		4
.L_31:
        /*00c8*/ 	.byte	0x04, 0x36
        /*00ca*/ 	.short	(.L_33 - .L_32)
.L_32:
        /*00cc*/ 	.word	0x00000008
.L_33:


//--------------------- .nv.callgraph             --------------------------
	.section	.nv.callgraph,"",@"SHT_CUDA_CALLGRAPH"
	.align	4
	.sectionentsize	8
	.align		4
        /*0000*/ 	.word	0x00000000
	.align		4
        /*0004*/ 	.word	0xffffffff
	.align		4
        /*0008*/ 	.word	0x00000000
	.align		4
        /*000c*/ 	.word	0xfffffffe
	.align		4
        /*0010*/ 	.word	0x00000000
	.align		4
        /*0014*/ 	.word	0xfffffffd
	.align		4
        /*0018*/ 	.word	0x00000000
	.align		4
        /*001c*/ 	.word	0xfffffffc


//--------------------- .text.LBkernel            --------------------------
	.section	.text.LBkernel,"ax",@progbits
	.align	128
        .global         LBkernel
        .type           LBkernel,@function
        .size           LBkernel,(.L_x_32 - LBkernel)
        .other          LBkernel,@"STO_CUDA_ENTRY STV_DEFAULT"
LBkernel:
.text.LBkernel:
[----:B------:R-:W-:Y:S01]  /*0000*/  LDC R1, c[0x0][0x37c] ;  /* 0x0000df00ff017b82 */ /* 0x000fe20000000800 */
[----:B------:R-:W0:Y:S01]  /*0010*/  S2R R0, SR_CTAID.Y ;  /* 0x0000000000007919 */ /* 0x000e220000002600 */
[----:B------:R-:W1:Y:S01]  /*0020*/  LDCU UR4, c[0x0][0x360] ;  /* 0x00006c00ff0477ac */ /* 0x000e620008000800 */
[----:B------:R-:W0:Y:S01]  /*0030*/  S2R R5, SR_TID.Y ;  /* 0x0000000000057919 */ /* 0x000e220000002200 */
[----:B------:R-:W0:Y:S01]  /*0040*/  LDCU UR5, c[0x0][0x364] ;  /* 0x00006c80ff0577ac */ /* 0x000e220008000800 */
[----:B------:R-:W1:Y:S01]  /*0050*/  S2R R3, SR_CTAID.X ;  /* 0x0000000000037919 */ /* 0x000e620000002500 */
[----:B------:R-:W2:Y:S01]  /*0060*/  LDCU.64 UR8, c[0x0][0x380] ;  /* 0x00007000ff0877ac */ /* 0x000ea20008000a00 */
[----:B------:R-:W1:Y:S01]  /*0070*/  S2R R2, SR_TID.X ;  /* 0x0000000000027919 */ /* 0x000e620000002100 */
[----:B0-----:R-:W-:-:S05]  /*0080*/  IMAD R0, R0, UR5, R5 ;  /* 0x0000000500007c24 */ /* 0x001fca000f8e0205 */
[----:B--2---:R-:W-:Y:S01]  /*0090*/  ISETP.GE.AND P0, PT, R0, UR9, PT ;  /* 0x0000000900007c0c */ /* 0x004fe2000bf06270 */
[----:B-1----:R-:W-:-:S05]  /*00a0*/  IMAD R3, R3, UR4, R2 ;  /* 0x0000000403037c24 */ /* 0x002fca000f8e0202 */
[----:B------:R-:W-:-:S13]  /*00b0*/  ISETP.LT.AND P0, PT, R3, UR8, !P0 ;  /* 0x0000000803007c0c */ /* 0x000fda000c701270 */
[----:B------:R-:W-:Y:S05]  /*00c0*/  @!P0 EXIT ;  /* 0x000000000000894d */ /* 0x000fea0003800000 */
[----:B------:R-:W0:Y:S01]  /*00d0*/  LDC.64 R4, c[0x0][0x390] ;  /* 0x0000e400ff047b82 */ /* 0x000e220000000a00 */
[----:B------:R-:W1:Y:S01]  /*00e0*/  LDCU.64 UR6, c[0x0][0x358] ;  /* 0x00006b00ff0677ac */ /* 0x000e620008000a00 */
[----:B------:R-:W-:-:S06]  /*00f0*/  IMAD R7, R0, UR8, R3 ;  /* 0x0000000800077c24 */ /* 0x000fcc000f8e0203 */
[----:B------:R-:W2:Y:S01]  /*0100*/  LDC.64 R10, c[0x0][0x388] ;  /* 0x0000e200ff0a7b82 */ /* 0x000ea20000000a00 */
[C---:B0-----:R-:W-:Y:S01]  /*0110*/  IMAD.WIDE R4, R7.reuse, 0x4, R4 ;  /* 0x0000000407047825 */ /* 0x041fe200078e0204 */
[----:B------:R-:W-:-:S05]  /*0120*/  LEA R7, R7, R7, 0x3 ;  /* 0x0000000707077211 */ /* 0x000fca00078e18ff */
[----:B-1----:R-:W3:Y:S01]  /*0130*/  LDG.E R4, desc[UR6][R4.64] ;  /* 0x0000000604047981 */ /* 0x002ee2000c1e1900 */
[----:B--2---:R-:W-:-:S05]  /*0140*/  IMAD.WIDE R10, R7, 0x4, R10 ;  /* 0x00000004070a7825 */ /* 0x004fca00078e020a */
[----:B------:R0:W5:Y:S04]  /*0150*/  LDG.E R8, desc[UR6][R10.64] ;  /* 0x000000060a087981 */ /* 0x000168000c1e1900 */
[----:B------:R0:W5:Y:S04]  /*0160*/  LDG.E R6, desc[UR6][R10.64+0x4] ;  /* 0x000004060a067981 */ /* 0x000168000c1e1900 */
[----:B------:R0:W5:Y:S04]  /*0170*/  LDG.E R7, desc[UR6][R10.64+0x8] ;  /* 0x000008060a077981 */ /* 0x000168000c1e1900 */
[----:B------:R0:W5:Y:S04]  /*0180*/  LDG.E R2, desc[UR6][R10.64+0xc] ;  /* 0x00000c060a027981 */ /* 0x000168000c1e1900 */
[----:B------:R0:W5:Y:S04]  /*0190*/  LDG.E R31, desc[UR6][R10.64+0x10] ;  /* 0x000010060a1f7981 */ /* 0x000168000c1e1900 */
[----:B------:R0:W5:Y:S04]  /*01a0*/  LDG.E R9, desc[UR6][R10.64+0x14] ;  /* 0x000014060a097981 */ /* 0x000168000c1e1900 */
[----:B------:R0:W5:Y:S04]  /*01b0*/  LDG.E R35, desc[UR6][R10.64+0x1c] ;  /* 0x00001c060a237981 */ /* 0x000168000c1e1900 */
[----:B------:R0:W5:Y:S04]  /*01c0*/  LDG.E R34, desc[UR6][R10.64+0x20] ;  /* 0x000020060a227981 */ /* 0x000168000c1e1900 */
[----:B------:R0:W5:Y:S01]  /*01d0*/  LDG.E R28, desc[UR6][R10.64+0x18] ;  /* 0x000018060a1c7981 */ /* 0x000162000c1e1900 */
[----:B------:R-:W-:Y:S01]  /*01e0*/  BSSY.RECONVERGENT B0, `(.L_x_0) ;  /* 0x0000119000007945 */ /* 0x000fe20003800200 */
[----:B---3--:R-:W-:-:S13]  /*01f0*/  ISETP.NE.AND P0, PT, R4, 0x2, PT ;  /* 0x000000020400780c */ /* 0x008fda0003f05270 */
[----:B0-----:R-:W-:Y:S05]  /*0200*/  @!P0 BRA `(.L_x_1) ;  /* 0x0000000000288947 */ /* 0x001fea0003800000 */
[----:B------:R-:W-:-:S04]  /*0210*/  ISETP.NE.AND P0, PT, R4, -0x1, PT ;  /* 0xffffffff0400780c */ /* 0x000fc80003f05270 */
[----:B-----5:R-:W-:Y:S02]  /*0220*/  FSEL R21, R7, R6, !P0 ;  /* 0x0000000607157208 */ /* 0x020fe40004000000 */
[----:B------:R-:W-:Y:S02]  /*0230*/  FSEL R7, R6, R7, !P0 ;  /* 0x0000000706077208 */ /* 0x000fe40004000000 */
[----:B------:R-:W-:Y:S02]  /*0240*/  FSEL R12, R28, R9, !P0 ;  /* 0x000000091c0c7208 */ /* 0x000fe40004000000 */
[----:B------:R-:W-:Y:S02]  /*0250*/  FSEL R6, R31, R2, !P0 ;  /* 0x000000021f067208 */ /* 0x000fe40004000000 */
[----:B------:R-:W-:Y:S02]  /*0260*/  FSEL R4, R2, R31, !P0 ;  /* 0x0000001f02047208 */ /* 0x000fe40004000000 */
[----:B------:R-:W-:-:S02]  /*0270*/  FSEL R28, R9, R28, !P0 ;  /* 0x0000001c091c7208 */ /* 0x000fc40004000000 */
[----:B------:R-:W-:Y:S02]  /*0280*/  FSEL R17, R34, R35, !P0 ;  /* 0x0000002322117208 */ /* 0x000fe40004000000 */
[----:B------:R-:W-:Y:S01]  /*0290*/  FSEL R14, R35, R34, !P0 ;  /* 0x00000022230e7208 */ /* 0x000fe20004000000 */
[----:B------:R-:W-:Y:S06]  /*02a0*/  BRA `(.L_x_2) ;  /* 0x0000001000307947 */ /* 0x000fec0003800000 */
.L_x_1:
[----:B-----5:R-:W-:Y:S01]  /*02b0*/  FADD R4, R35, R28 ;  /* 0x0000001c23047221 */ /* 0x020fe20000000000 */
[----:B------:R-:W-:Y:S01]  /*02c0*/  FADD R5, R9, R34 ;  /* 0x0000002209057221 */ /* 0x000fe20000000000 */
[----:B------:R-:W-:Y:S01]  /*02d0*/  FADD R12, R6, R2 ;  /* 0x00000002060c7221 */ /* 0x000fe20000000000 */
[----:B------:R-:W-:Y:S01]  /*02e0*/  FADD R13, R7, R31 ;  /* 0x0000001f070d7221 */ /* 0x000fe20000000000 */
[----:B------:R-:W-:Y:S01]  /*02f0*/  BSSY.RECONVERGENT B1, `(.L_x_3) ;  /* 0x0000019000017945 */ /* 0x000fe20003800200 */
[----:B------:R-:W-:Y:S01]  /*0300*/  FADD R4, R4, R5 ;  /* 0x0000000504047221 */ /* 0x000fe20000000000 */
[----:B------:R-:W-:Y:S01]  /*0310*/  FADD R5, R9, -R28 ;  /* 0x8000001c09057221 */ /* 0x000fe20000000000 */
[----:B------:R-:W-:-:S04]  /*0320*/  FADD R13, R12, R13 ;  /* 0x0000000d0c0d7221 */ /* 0x000fc80000000000 */
[----:B------:R-:W-:Y:S01]  /*0330*/  FADD R13, R4, R13 ;  /* 0x0000000d040d7221 */ /* 0x000fe20000000000 */
[----:B------:R-:W-:-:S03]  /*0340*/  FADD R4, -R35, R34 ;  /* 0x0000002223047221 */ /* 0x000fc60000000100 */
[----:B------:R-:W-:Y:S01]  /*0350*/  FADD R29, R8, R13 ;  /* 0x0000000d081d7221 */ /* 0x000fe20000000000 */
[----:B------:R-:W-:Y:S01]  /*0360*/  FADD R13, R6, -R7 ;  /* 0x80000007060d7221 */ /* 0x000fe20000000000 */
[----:B------:R-:W-:Y:S02]  /*0370*/  FADD R4, R4, R5 ;  /* 0x0000000504047221 */ /* 0x000fe40000000000 */
[----:B------:R-:W0:Y:S02]  /*0380*/  MUFU.RCP R14, R29 ;  /* 0x0000001d000e7308 */ /* 0x000e240000001000 */
[----:B------:R-:W-:Y:S01]  /*0390*/  FADD R12, R4, R13 ;  /* 0x0000000d040c7221 */ /* 0x000fe20000000000 */
[----:B------:R-:W-:-:S04]  /*03a0*/  FADD R4, R35, -R34 ;  /* 0x8000002223047221 */ /* 0x000fc80000000000 */
[----:B------:R-:W-:Y:S01]  /*03b0*/  FADD R4, R5, R4 ;  /* 0x0000000405047221 */ /* 0x000fe20000000000 */
[----:B------:R-:W1:Y:S01]  /*03c0*/  FCHK P0, R12, R29 ;  /* 0x0000001d0c007302 */ /* 0x000e620000000000 */
[----:B------:R-:W-:-:S04]  /*03d0*/  FADD R5, R2, -R31 ;  /* 0x8000001f02057221 */ /* 0x000fc80000000000 */
[----:B------:R-:W-:Y:S01]  /*03e0*/  FADD R4, R4, R5 ;  /* 0x0000000504047221 */ /* 0x000fe20000000000 */
[----:B0-----:R-:W-:-:S04]  /*03f0*/  FFMA R15, -R29, R14, 1 ;  /* 0x3f8000001d0f7423 */ /* 0x001fc8000000010e */
[----:B------:R-:W-:-:S04]  /*0400*/  FFMA R15, R14, R15, R14 ;  /* 0x0000000f0e0f7223 */ /* 0x000fc8000000000e */
[----:B------:R-:W-:-:S04]  /*0410*/  FFMA R14, R12, R15, RZ ;  /* 0x0000000f0c0e7223 */ /* 0x000fc800000000ff */
[----:B------:R-:W-:-:S04]  /*0420*/  FFMA R37, -R29, R14, R12 ;  /* 0x0000000e1d257223 */ /* 0x000fc8000000010c */
[----:B------:R-:W-:Y:S01]  /*0430*/  FFMA R37, R15, R37, R14 ;  /* 0x000000250f257223 */ /* 0x000fe2000000000e */
[----:B-1----:R-:W-:Y:S06]  /*0440*/  @!P0 BRA `(.L_x_4) ;  /* 0x00000000000c8947 */ /* 0x002fec0003800000 */
[----:B------:R-:W-:-:S07]  /*0450*/  MOV R15, 0x470 ;  /* 0x00000470000f7802 */ /* 0x000fce0000000f00 */
[----:B------:R-:W-:Y:S05]  /*0460*/  CALL.REL.NOINC `($__internal_0_$__cuda_sm3x_div_rn_noftz_f32_slowpath) ;  /* 0x0000001800d87944 */ /* 0x000fea0003c00000 */
[----:B------:R-:W-:-:S07]  /*0470*/  MOV R37, R16 ;  /* 0x0000001000257202 */ /* 0x000fce0000000f00 */
.L_x_4:
[----:B------:R-:W-:Y:S05]  /*0480*/  BSYNC.RECONVERGENT B1 ;  /* 0x0000000000017941 */ /* 0x000fea0003800200 */
.L_x_3:
[----:B------:R-:W0:Y:S01]  /*0490*/  MUFU.RCP R12, R29 ;  /* 0x0000001d000c7308 */ /* 0x000e220000001000 */
[----:B------:R-:W-:Y:S07]  /*04a0*/  BSSY.RECONVERGENT B1, `(.L_x_5) ;  /* 0x000000c000017945 */ /* 0x000fee0003800200 */
[----:B------:R-:W1:Y:S01]  /*04b0*/  FCHK P0, R4, R29 ;  /* 0x0000001d04007302 */ /* 0x000e620000000000 */
[----:B0-----:R-:W-:-:S04]  /*04c0*/  FFMA R5, -R29, R12, 1 ;  /* 0x3f8000001d057423 */ /* 0x001fc8000000010c */
[----:B------:R-:W-:-:S04]  /*04d0*/  FFMA R13, R12, R5, R12 ;  /* 0x000000050c0d7223 */ /* 0x000fc8000000000c */
[----:B------:R-:W-:-:S04]  /*04e0*/  FFMA R32, R4, R13, RZ ;  /* 0x0000000d04207223 */ /* 0x000fc800000000ff */
[----:B------:R-:W-:-:S04]  /*04f0*/  FFMA R5, -R29, R32, R4 ;  /* 0x000000201d057223 */ /* 0x000fc80000000104 */
[----:B------:R-:W-:Y:S01]  /*0500*/  FFMA R32, R13, R5, R32 ;  /* 0x000000050d207223 */ /* 0x000fe20000000020 */
[----:B-1----:R-:W-:Y:S06]  /*0510*/  @!P0 BRA `(.L_x_6) ;  /* 0x0000000000108947 */ /* 0x002fec0003800000 */
[----:B------:R-:W-:Y:S02]  /*0520*/  MOV R12, R4 ;  /* 0x00000004000c7202 */ /* 0x000fe40000000f00 */
[----:B------:R-:W-:-:S07]  /*0530*/  MOV R15, 0x550 ;  /* 0x00000550000f7802 */ /* 0x000fce0000000f00 */
[----:B------:R-:W-:Y:S05]  /*0540*/  CALL.REL.NOINC `($__internal_0_$__cuda_sm3x_div_rn_noftz_f32_slowpath) ;  /* 0x0000001800a07944 */ /* 0x000fea0003c00000 */
[----:B------:R-:W-:-:S07]  /*0550*/  MOV R32, R16 ;  /* 0x0000001000207202 */ /* 0x000fce0000000f00 */
.L_x_6:
[----:B------:R-:W-:Y:S05]  /*0560*/  BSYNC.RECONVERGENT B1 ;  /* 0x0000000000017941 */ /* 0x000fea0003800200 */
.L_x_5:
[----:B------:R-:W-:Y:S01]  /*0570*/  FMUL R21, R37, R37 ;  /* 0x0000002525157220 */ /* 0x000fe20000400000 */
[----:B------:R-:W-:Y:S01]  /*0580*/  FMUL R22, R32, R32 ;  /* 0x0000002020167220 */ /* 0x000fe20000400000 */
[----:B------:R-:W0:Y:S01]  /*0590*/  LDCU UR8, c[0x0][0x398] ;  /* 0x00007300ff0877ac */ /* 0x000e220008000800 */
[----:B------:R-:W-:Y:S01]  /*05a0*/  FADD R20, R34, R28 ;  /* 0x0000001c22147221 */ /* 0x000fe20000000000 */
[----:B------:R-:W-:Y:S01]  /*05b0*/  FADD R5, R2, R31 ;  /* 0x0000001f02057221 */ /* 0x000fe20000000000 */
[----:B------:R-:W-:Y:S01]  /*05c0*/  FADD R4, R21, R22 ;  /* 0x0000001615047221 */ /* 0x000fe20000000000 */
[----:B------:R-:W-:Y:S01]  /*05d0*/  F2F.F64.F32 R12, R29 ;  /* 0x0000001d000c7310 */ /* 0x000fe20000201800 */
[----:B------:R-:W-:Y:S01]  /*05e0*/  FADD R14, R9, R20 ;  /* 0x00000014090e7221 */ /* 0x000fe20000000000 */
[----:B------:R-:W-:Y:S01]  /*05f0*/  FADD R24, -R6, R5 ;  /* 0x0000000506187221 */ /* 0x000fe20000000100 */
[----:B------:R-:W-:Y:S01]  /*0600*/  FFMA R5, R29, R4, -R6 ;  /* 0x000000041d057223 */ /* 0x000fe20000000806 */
[----:B------:R-:W-:Y:S01]  /*0610*/  FADD R15, R21, -R22 ;  /* 0x80000016150f7221 */ /* 0x000fe20000000000 */
[----:B------:R-:W-:Y:S01]  /*0620*/  FADD R18, R35, R14 ;  /* 0x0000000e23127221 */ /* 0x000fe20000000000 */
[----:B------:R-:W-:Y:S01]  /*0630*/  FADD R24, -R7, R24 ;  /* 0x0000001807187221 */ /* 0x000fe20000000100 */
[----:B------:R-:W-:Y:S01]  /*0640*/  FADD R4, -R2, R5 ;  /* 0x0000000502047221 */ /* 0x000fe20000000100 */
[----:B------:R-:W-:Y:S01]  /*0650*/  UMOV UR4, 0x55555555 ;  /* 0x5555555500047882 */ /* 0x000fe20000000000 */
[----:B------:R-:W-:Y:S01]  /*0660*/  UMOV UR5, 0x3fd55555 ;  /* 0x3fd5555500057882 */ /* 0x000fe20000000000 */
[----:B------:R-:W-:Y:S01]  /*0670*/  FFMA R24, R29, R15, R24 ;  /* 0x0000000f1d187223 */ /* 0x000fe20000000018 */
[----:B------:R-:W1:Y:S01]  /*0680*/  F2F.F64.F32 R18, R18 ;  /* 0x0000001200127310 */ /* 0x000e620000201800 */
[----:B------:R-:W-:Y:S01]  /*0690*/  FADD R4, -R31, R4 ;  /* 0x000000041f047221 */ /* 0x000fe20000000100 */
[----:B------:R-:W-:Y:S03]  /*06a0*/  BSSY.RECONVERGENT B1, `(.L_x_7) ;  /* 0x0000028000017945 */ /* 0x000fe60003800200 */
[----:B------:R-:W-:-:S03]  /*06b0*/  FADD R23, -R7, R4 ;  /* 0x0000000407177221 */ /* 0x000fc60000000100 */
[----:B0-----:R-:W0:Y:S01]  /*06c0*/  F2F.F64.F32 R16, UR8 ;  /* 0x0000000800107d10 */ /* 0x001e220008201800 */
[----:B-1----:R-:W-:-:S07]  /*06d0*/  DFMA R12, R12, -UR4, R18 ;  /* 0x800000040c0c7c2b */ /* 0x002fce0008000012 */
[----:B------:R-:W1:Y:S01]  /*06e0*/  F2F.F64.F32 R4, R23 ;  /* 0x0000001700047310 */ /* 0x000e620000201800 */
[----:B------:R-:W-:Y:S01]  /*06f0*/  UMOV UR5, 0x3fb55555 ;  /* 0x3fb5555500057882 */ /* 0x000fe20000000000 */
[----:B0-----:R-:W-:-:S06]  /*0700*/  DMUL R16, R16, 0.25 ;  /* 0x3fd0000010107828 */ /* 0x001fcc0000000000 */
[----:B------:R-:W0:Y:S01]  /*0710*/  F2F.F64.F32 R14, R24 ;  /* 0x00000018000e7310 */ /* 0x000e220000201800 */
[----:B-1----:R-:W-:-:S07]  /*0720*/  DFMA R4, R12, -2, R4 ;  /* 0xc00000000c04782b */ /* 0x002fce0000000004 */
[----:B------:R-:W1:Y:S01]  /*0730*/  MUFU.RCP R18, R29 ;  /* 0x0000001d00127308 */ /* 0x000e620000001000 */
[----:B0-----:R-:W-:Y:S01]  /*0740*/  DMUL R14, R16, R14 ;  /* 0x0000000e100e7228 */ /* 0x001fe20000000000 */
[----:B------:R-:W-:Y:S01]  /*0750*/  FADD R16, R6, R9 ;  /* 0x0000000906107221 */ /* 0x000fe20000000000 */
[----:B------:R-:W-:-:S03]  /*0760*/  DMUL R4, R4, UR4 ;  /* 0x0000000404047c28 */ /* 0x000fc60008000000 */
[----:B------:R-:W-:Y:S02]  /*0770*/  FADD R13, R35, R16 ;  /* 0x00000010230d7221 */ /* 0x000fe40000000000 */
[----:B------:R1:W0:Y:S02]  /*0780*/  F2F.F32.F64 R30, R14 ;  /* 0x0000000e001e7310 */ /* 0x0002240000301000 */
[----:B------:R-:W-:-:S04]  /*0790*/  FADD R13, R34, R13 ;  /* 0x0000000d220d7221 */ /* 0x000fc80000000000 */
[----:B------:R-:W-:Y:S02]  /*07a0*/  FADD R12, R28, R13 ;  /* 0x0000000d1c0c7221 */ /* 0x000fe40000000000 */
[----:B------:R-:W2:Y:S01]  /*07b0*/  F2F.F32.F64 R5, R4 ;  /* 0x0000000400057310 */ /* 0x000ea20000301000 */
[----:B-1----:R-:W-:Y:S01]  /*07c0*/  FFMA R15, -R29, R18, 1 ;  /* 0x3f8000001d0f7423 */ /* 0x002fe20000000112 */
[----:B------:R-:W-:-:S04]  /*07d0*/  FADD R12, R7, R12 ;  /* 0x0000000c070c7221 */ /* 0x000fc80000000000 */
[----:B------:R-:W-:Y:S01]  /*07e0*/  FFMA R21, -R29, R21, R12 ;  /* 0x000000151d157223 */ /* 0x000fe2000000010c */
[----:B0-----:R-:W-:Y:S01]  /*07f0*/  FADD R14, R30, R30 ;  /* 0x0000001e1e0e7221 */ /* 0x001fe20000000000 */
[----:B------:R-:W-:-:S03]  /*0800*/  FADD R12, R9, R28 ;  /* 0x0000001c090c7221 */ /* 0x000fc60000000000 */
[----:B------:R-:W-:Y:S01]  /*0810*/  FADD R16, R21, R14 ;  /* 0x0000000e15107221 */ /* 0x000fe20000000000 */
[----:B------:R-:W-:Y:S01]  /*0820*/  FADD R13, -R35, R12 ;  /* 0x0000000c230d7221 */ /* 0x000fe20000000100 */
[----:B------:R-:W-:Y:S01]  /*0830*/  FFMA R12, R18, R15, R18 ;  /* 0x0000000f120c7223 */ /* 0x000fe20000000012 */
[----:B------:R-:W-:Y:S01]  /*0840*/  FMUL R15, R32, R37 ;  /* 0x00000025200f7220 */ /* 0x000fe20000400000 */
[----:B--2---:R-:W-:Y:S01]  /*0850*/  FFMA R16, R5, 6, R16 ;  /* 0x40c0000005107823 */ /* 0x004fe20000000010 */
[----:B------:R-:W-:-:S03]  /*0860*/  FADD R4, -R34, R13 ;  /* 0x0000000d22047221 */ /* 0x000fc60000000100 */
[----:B------:R-:W0:Y:S01]  /*0870*/  FCHK P0, R16, R29 ;  /* 0x0000001d10007302 */ /* 0x000e220000000000 */
[----:B------:R-:W-:Y:S01]  /*0880*/  FFMA R13, R12, R16, RZ ;  /* 0x000000100c0d7223 */ /* 0x000fe200000000ff */
[----:B------:R-:W-:-:S03]  /*0890*/  FFMA R4, -R29, R15, R4 ;  /* 0x0000000f1d047223 */ /* 0x000fc60000000104 */
[----:B------:R-:W-:Y:S01]  /*08a0*/  FFMA R15, -R29, R13, R16 ;  /* 0x0000000d1d0f7223 */ /* 0x000fe20000000110 */
[----:B------:R-:W-:-:S03]  /*08b0*/  FMUL.D4 R33, R4, UR8 ;  /* 0x0000000804217c20 */ /* 0x000fc60008200000 */
[----:B------:R-:W-:Y:S01]  /*08c0*/  FFMA R12, R12, R15, R13 ;  /* 0x0000000f0c0c7223 */ /* 0x000fe2000000000d */
[----:B0-----:R-:W-:Y:S06]  /*08d0*/  @!P0 BRA `(.L_x_8) ;  /* 0x0000000000108947 */ /* 0x001fec0003800000 */
[----:B------:R-:W-:Y:S02]  /*08e0*/  MOV R12, R16 ;  /* 0x00000010000c7202 */ /* 0x000fe40000000f00 */
[----:B------:R-:W-:-:S07]  /*08f0*/  MOV R15, 0x910 ;  /* 0x00000910000f7802 */ /* 0x000fce0000000f00 */
[----:B------:R-:W-:Y:S05]  /*0900*/  CALL.REL.NOINC `($__internal_0_$__cuda_sm3x_div_rn_noftz_f32_slowpath) ;  /* 0x0000001400b07944 */ /* 0x000fea0003c00000 */
[----:B------:R-:W-:-:S07]  /*0910*/  MOV R12, R16 ;  /* 0x00000010000c7202 */ /* 0x000fce0000000f00 */
.L_x_8:
[----:B------:R-:W-:Y:S05]  /*0920*/  BSYNC.RECONVERGENT B1 ;  /* 0x0000000000017941 */ /* 0x000fea0003800200 */
.L_x_7:
[----:B------:R-:W-:Y:S01]  /*0930*/  FADD R4, R2, R9 ;  /* 0x0000000902047221 */ /* 0x000fe20000000000 */
[----:B------:R-:W0:Y:S01]  /*0940*/  MUFU.RCP R16, R29 ;  /* 0x0000001d00107308 */ /* 0x000e220000001000 */
[----:B------:R-:W-:Y:S02]  /*0950*/  BSSY.RECONVERGENT B1, `(.L_x_9) ;  /* 0x0000014000017945 */ /* 0x000fe40003800200 */
[----:B------:R-:W-:-:S04]  /*0960*/  FADD R4, R35, R4 ;  /* 0x0000000423047221 */ /* 0x000fc80000000000 */
[----:B------:R-:W-:-:S04]  /*0970*/  FADD R13, R31, R4 ;  /* 0x000000041f0d7221 */ /* 0x000fc80000000000 */
[----:B------:R-:W-:-:S04]  /*0980*/  FADD R13, R34, R13 ;  /* 0x0000000d220d7221 */ /* 0x000fc80000000000 */
[----:B------:R-:W-:Y:S01]  /*0990*/  FADD R4, R28, R13 ;  /* 0x0000000d1c047221 */ /* 0x000fe20000000000 */
[----:B0-----:R-:W-:-:S03]  /*09a0*/  FFMA R15, -R29, R16, 1 ;  /* 0x3f8000001d0f7423 */ /* 0x001fc60000000110 */
[----:B------:R-:W-:Y:S01]  /*09b0*/  FFMA R13, -R29, R22, R4 ;  /* 0x000000161d0d7223 */ /* 0x000fe20000000104 */
[----:B------:R-:W-:-:S03]  /*09c0*/  FFMA R4, R16, R15, R16 ;  /* 0x0000000f10047223 */ /* 0x000fc60000000010 */
[----:B------:R-:W-:-:S04]  /*09d0*/  FADD R14, -R14, R13 ;  /* 0x0000000d0e0e7221 */ /* 0x000fc80000000100 */
[----:B------:R-:W-:-:S04]  /*09e0*/  FFMA R13, R5, 6, R14 ;  /* 0x40c00000050d7823 */ /* 0x000fc8000000000e */
[----:B------:R-:W-:-:S04]  /*09f0*/  FMUL R14, R13, R12 ;  /* 0x0000000c0d0e7220 */ /* 0x000fc80000400000 */
[----:B------:R-:W0:Y:S01]  /*0a00*/  FCHK P0, R14, R29 ;  /* 0x0000001d0e007302 */ /* 0x000e220000000000 */
[----:B------:R-:W-:-:S04]  /*0a10*/  FFMA R12, R4, R14, RZ ;  /* 0x0000000e040c7223 */ /* 0x000fc800000000ff */
[----:B------:R-:W-:-:S04]  /*0a20*/  FFMA R13, -R29, R12, R14 ;  /* 0x0000000c1d0d7223 */ /* 0x000fc8000000010e */
[----:B------:R-:W-:Y:S01]  /*0a30*/  FFMA R4, R4, R13, R12 ;  /* 0x0000000d04047223 */ /* 0x000fe2000000000c */
[----:B0-----:R-:W-:Y:S06]  /*0a40*/  @!P0 BRA `(.L_x_10) ;  /* 0x0000000000108947 */ /* 0x001fec0003800000 */
[----:B------:R-:W-:Y:S02]  /*0a50*/  MOV R12, R14 ;  /* 0x0000000e000c7202 */ /* 0x000fe40000000f00 */
[----:B------:R-:W-:-:S07]  /*0a60*/  MOV R15, 0xa80 ;  /* 0x00000a80000f7802 */ /* 0x000fce0000000f00 */
[----:B------:R-:W-:Y:S05]  /*0a70*/  CALL.REL.NOINC `($__internal_0_$__cuda_sm3x_div_rn_noftz_f32_slowpath) ;  /* 0x0000001400547944 */ /* 0x000fea0003c00000 */
[----:B------:R-:W-:-:S07]  /*0a80*/  MOV R4, R16 ;  /* 0x0000001000047202 */ /* 0x000fce0000000f00 */
.L_x_10:
[----:B------:R-:W-:Y:S05]  /*0a90*/  BSYNC.RECONVERGENT B1 ;  /* 0x0000000000017941 */ /* 0x000fea0003800200 */
.L_x_9:
[----:B------:R-:W0:Y:S01]  /*0aa0*/  F2F.F64.F32 R12, R37 ;  /* 0x00000025000c7310 */ /* 0x000e220000201800 */
[----:B------:R-:W-:Y:S01]  /*0ab0*/  FADD R17, R35, R28 ;  /* 0x0000001c23117221 */ /* 0x000fe20000000000 */
[----:B------:R-:W-:Y:S01]  /*0ac0*/  FADD R20, -R9, R20 ;  /* 0x0000001409147221 */ /* 0x000fe20000000100 */
[----:B------:R-:W-:Y:S02]  /*0ad0*/  FFMA R4, R29, R4, -R9 ;  /* 0x000000041d047223 */ /* 0x000fe40000000809 */
[----:B------:R-:W-:Y:S01]  /*0ae0*/  FADD R16, -R34, R17 ;  /* 0x0000001122107221 */ /* 0x000fe20000000100 */
[----:B------:R-:W-:Y:S02]  /*0af0*/  FADD R24, -R35, R20 ;  /* 0x0000001423187221 */ /* 0x000fe40000000100 */
[----:B------:R-:W1:Y:S01]  /*0b00*/  F2F.F64.F32 R14, R32 ;  /* 0x00000020000e7310 */ /* 0x000e620000201800 */
[----:B------:R-:W-:Y:S01]  /*0b10*/  FADD R20, -R9, R16 ;  /* 0x0000001009147221 */ /* 0x000fe20000000100 */
[----:B0-----:R-:W-:-:S06]  /*0b20*/  DADD R22, R12, R12 ;  /* 0x000000000c167229 */ /* 0x001fcc000000000c */
[----:B------:R-:W-:Y:S01]  /*0b30*/  F2F.F64.F32 R24, R24 ;  /* 0x0000001800187310 */ /* 0x000fe20000201800 */
[----:B-1----:R-:W-:-:S07]  /*0b40*/  DADD R18, R14, R14 ;  /* 0x000000000e127229 */ /* 0x002fce000000000e */
[----:B------:R-:W0:Y:S01]  /*0b50*/  F2F.F64.F32 R16, R29 ;  /* 0x0000001d00107310 */ /* 0x000e220000201800 */
[----:B------:R-:W-:Y:S02]  /*0b60*/  DMUL R22, R12, R22 ;  /* 0x000000160c167228 */ /* 0x000fe40000000000 */
[----:B------:R-:W-:-:S05]  /*0b70*/  DMUL R18, R14, R18 ;  /* 0x000000120e127228 */ /* 0x000fca0000000000 */
[----:B------:R-:W1:Y:S01]  /*0b80*/  F2F.F64.F32 R20, R20 ;  /* 0x0000001400147310 */ /* 0x000e620000201800 */
[----:B------:R-:W-:Y:S02]  /*0b90*/  DMUL R22, R22, R14 ;  /* 0x0000000e16167228 */ /* 0x000fe40000000000 */
[----:B------:R-:W-:-:S06]  /*0ba0*/  DMUL R18, R12, R18 ;  /* 0x000000120c127228 */ /* 0x000fcc0000000000 */
[C---:B0-----:R-:W-:Y:S02]  /*0bb0*/  DFMA R22, -R16.reuse, R22, R24 ;  /* 0x000000161016722b */ /* 0x041fe40000000118 */
[----:B-1----:R-:W-:Y:S01]  /*0bc0*/  DFMA R16, -R16, R18, R20 ;  /* 0x000000121010722b */ /* 0x002fe20000000114 */
[----:B------:R-:W-:-:S04]  /*0bd0*/  FADD R18, -R2, R29 ;  /* 0x0000001d02127221 */ /* 0x000fc80000000100 */
[----:B------:R-:W-:Y:S02]  /*0be0*/  FADD R21, -R31, R18 ;  /* 0x000000121f157221 */ /* 0x000fe40000000100 */
[----:B------:R-:W-:Y:S02]  /*0bf0*/  F2F.F64.F32 R18, R5 ;  /* 0x0000000500127310 */ /* 0x000fe40000201800 */
[----:B------:R-:W-:-:S04]  /*0c00*/  FADD R21, -R8, R21 ;  /* 0x0000001508157221 */ /* 0x000fc80000000100 */
[----:B------:R-:W-:Y:S02]  /*0c10*/  FMUL R36, R21, R32 ;  /* 0x0000002015247220 */ /* 0x000fe40000400000 */
[----:B------:R-:W0:Y:S08]  /*0c20*/  F2F.F64.F32 R20, R30 ;  /* 0x0000001e00147310 */ /* 0x000e300000201800 */
[----:B------:R-:W1:Y:S01]  /*0c30*/  F2F.F64.F32 R24, R36 ;  /* 0x0000002400187310 */ /* 0x000e620000201800 */
[----:B0-----:R-:W-:-:S02]  /*0c40*/  DFMA R26, R18, -3, -R20 ;  /* 0xc0080000121a782b */ /* 0x001fc40000000814 */
[----:B------:R-:W-:Y:S02]  /*0c50*/  DFMA R18, R18, -3, R20 ;  /* 0xc00800001212782b */ /* 0x000fe40000000014 */
[----:B-1----:R-:W-:Y:S02]  /*0c60*/  DADD R22, R22, R24 ;  /* 0x0000000016167229 */ /* 0x002fe40000000018 */
[----:B------:R-:W-:-:S08]  /*0c70*/  DMUL R24, R14, 0.5 ;  /* 0x3fe000000e187828 */ /* 0x000fd00000000000 */
[----:B------:R-:W-:Y:S01]  /*0c80*/  DMUL R24, R24, R26 ;  /* 0x0000001a18187228 */ /* 0x000fe20000000000 */
[----:B------:R-:W-:-:S04]  /*0c90*/  FADD R27, R9, -R35 ;  /* 0x80000023091b7221 */ /* 0x000fc80000000000 */
[C-C-:B------:R-:W-:Y:S01]  /*0ca0*/  FADD R21, -R34.reuse, R27.reuse ;  /* 0x0000001b22157221 */ /* 0x140fe20000000100 */
[----:B------:R-:W-:Y:S02]  /*0cb0*/  FADD R27, R34, R27 ;  /* 0x0000001b221b7221 */ /* 0x000fe40000000000 */
[----:B------:R-:W-:Y:S01]  /*0cc0*/  DFMA R24, R22, 0.25, -R24 ;  /* 0x3fd000001618782b */ /* 0x000fe20000000818 */
[----:B------:R-:W-:Y:S01]  /*0cd0*/  FADD R22, R33, R33 ;  /* 0x0000002121167221 */ /* 0x000fe20000000000 */
[C---:B------:R-:W-:Y:S01]  /*0ce0*/  FADD R26, R28.reuse, R21 ;  /* 0x000000151c1a7221 */ /* 0x040fe20000000000 */
[----:B------:R-:W-:-:S03]  /*0cf0*/  FADD R27, -R28, R27 ;  /* 0x0000001b1c1b7221 */ /* 0x000fc60000000100 */
[----:B------:R-:W-:Y:S08]  /*0d00*/  F2F.F64.F32 R20, R26 ;  /* 0x0000001a00147310 */ /* 0x000ff00000201800 */
[----:B------:R-:W0:Y:S02]  /*0d10*/  F2F.F64.F32 R22, R22 ;  /* 0x0000001600167310 */ /* 0x000e240000201800 */
[----:B0-----:R-:W-:-:S08]  /*0d20*/  DFMA R20, R20, 0.5, -R22 ;  /* 0x3fe000001414782b */ /* 0x001fd00000000816 */
[C---:B------:R-:W-:Y:S02]  /*0d30*/  DFMA R20, R12.reuse, R20, R24 ;  /* 0x000000140c14722b */ /* 0x040fe40000000018 */
[----:B------:R-:W-:-:S08]  /*0d40*/  DMUL R12, R12, 0.5 ;  /* 0x3fe000000c0c7828 */ /* 0x000fd00000000000 */
[----:B------:R-:W-:Y:S01]  /*0d50*/  DMUL R12, R12, R18 ;  /* 0x000000120c0c7228 */ /* 0x000fe20000000000 */
[----:B------:R0:W-:Y:S01]  /*0d60*/  F2F.F32.F64 R20, R20 ;  /* 0x0000001400147310 */ /* 0x0001e20000301000 */
[----:B------:R-:W-:-:S04]  /*0d70*/  FADD R18, -R8, R29 ;  /* 0x0000001d08127221 */ /* 0x000fc80000000100 */
[----:B------:R-:W-:-:S04]  /*0d80*/  FADD R19, -R7, R18 ;  /* 0x0000001207137221 */ /* 0x000fc80000000100 */
[----:B------:R-:W-:Y:S01]  /*0d90*/  FADD R18, -R6, R19 ;  /* 0x0000001306127221 */ /* 0x000fe20000000100 */
[----:B0-----:R-:W-:-:S03]  /*0da0*/  FADD R21, R30, R30 ;  /* 0x0000001e1e157221 */ /* 0x001fc60000000000 */
[----:B------:R-:W-:-:S04]  /*0db0*/  FMUL R24, R18, R37 ;  /* 0x0000002512187220 */ /* 0x000fc80000400000 */
[----:B------:R-:W0:Y:S02]  /*0dc0*/  F2F.F64.F32 R18, R24 ;  /* 0x0000001800127310 */ /* 0x000e240000201800 */
[----:B0-----:R-:W-:Y:S01]  /*0dd0*/  DADD R18, R16, R18 ;  /* 0x0000000010127229 */ /* 0x001fe20000000012 */
[----:B------:R-:W-:-:S04]  /*0de0*/  FADD R17, R9, R28 ;  /* 0x0000001c09117221 */ /* 0x000fc80000000000 */
[----:B------:R-:W-:-:S03]  /*0df0*/  FADD R16, -R34, R17 ;  /* 0x0000001122107221 */ /* 0x000fc60000000100 */
[----:B------:R-:W-:Y:S01]  /*0e00*/  DFMA R12, R18, 0.25, -R12 ;  /* 0x3fd00000120c782b */ /* 0x000fe2000000080c */
[----:B------:R-:W-:-:S04]  /*0e10*/  FADD R25, -R35, R16 ;  /* 0x0000001023197221 */ /* 0x000fc80000000100 */
[----:B------:R-:W0:Y:S02]  /*0e20*/  F2F.F64.F32 R16, R25 ;  /* 0x0000001900107310 */ /* 0x000e240000201800 */
[----:B0-----:R-:W-:Y:S01]  /*0e30*/  DFMA R16, R16, 0.5, -R22 ;  /* 0x3fe000001010782b */ /* 0x001fe20000000816 */
[----:B------:R-:W-:-:S04]  /*0e40*/  FMUL R22, R37, 3 ;  /* 0x4040000025167820 */ /* 0x000fc80000400000 */
[----:B------:R-:W-:-:S03]  /*0e50*/  FMUL R22, R22, R37 ;  /* 0x0000002516167220 */ /* 0x000fc60000400000 */
[----:B------:R-:W-:Y:S01]  /*0e60*/  DFMA R12, R14, R16, R12 ;  /* 0x000000100e0c722b */ /* 0x000fe2000000000c */
[----:B------:R-:W-:Y:S01]  /*0e70*/  FADD R15, R9, R35 ;  /* 0x00000023090f7221 */ /* 0x000fe20000000000 */
[----:B------:R-:W-:-:S03]  /*0e80*/  FADD R16, -R2, -R9 ;  /* 0x8000000902107221 */ /* 0x000fc60000000100 */
[----:B------:R-:W-:Y:S01]  /*0e90*/  FADD R15, -R34, R15 ;  /* 0x0000000f220f7221 */ /* 0x000fe20000000100 */
[----:B------:R-:W-:-:S04]  /*0ea0*/  FADD R16, -R35, R16 ;  /* 0x0000001023107221 */ /* 0x000fc80000000100 */
[----:B------:R0:W1:Y:S01]  /*0eb0*/  F2F.F32.F64 R12, R12 ;  /* 0x0000000c000c7310 */ /* 0x0000620000301000 */
[----:B------:R-:W-:Y:S01]  /*0ec0*/  FADD R17, -R28, R15 ;  /* 0x0000000f1c117221 */ /* 0x000fe20000000100 */
[----:B------:R-:W-:-:S03]  /*0ed0*/  FADD R15, -R35, R4 ;  /* 0x00000004230f7221 */ /* 0x000fc60000000100 */
[----:B------:R-:W-:Y:S01]  /*0ee0*/  FFMA R17, R20, 4, R17 ;  /* 0x4080000014117823 */ /* 0x000fe20000000011 */
[----:B------:R-:W-:-:S03]  /*0ef0*/  FADD R15, -R34, R15 ;  /* 0x0000000f220f7221 */ /* 0x000fc60000000100 */
[-C--:B------:R-:W-:Y:S01]  /*0f00*/  FMUL R17, R17, R32.reuse ;  /* 0x0000002011117220 */ /* 0x080fe20000400000 */
[----:B------:R-:W-:Y:S01]  /*0f10*/  FADD R4, -R28, R15 ;  /* 0x0000000f1c047221 */ /* 0x000fe20000000100 */
[----:B------:R-:W-:Y:S01]  /*0f20*/  FADD R15, -R9, R35 ;  /* 0x00000023090f7221 */ /* 0x000fe20000000100 */
[----:B0-----:R-:W-:Y:S02]  /*0f30*/  FMUL R13, R37, 4 ;  /* 0x40800000250d7820 */ /* 0x001fe40000400000 */
[----:B------:R-:W-:Y:S01]  /*0f40*/  FFMA R4, R5, -8, R4 ;  /* 0xc100000005047823 */ /* 0x000fe20000000004 */
[----:B-1----:R-:W-:Y:S01]  /*0f50*/  FFMA R14, R12, 4, R27 ;  /* 0x408000000c0e7823 */ /* 0x002fe2000000001b */
[----:B------:R-:W-:Y:S01]  /*0f60*/  FADD R15, R34, R15 ;  /* 0x0000000f220f7221 */ /* 0x000fe20000000000 */
[----:B------:R-:W-:Y:S02]  /*0f70*/  FMUL R13, R13, R32 ;  /* 0x000000200d0d7220 */ /* 0x000fe40000400000 */
[-C--:B------:R-:W-:Y:S01]  /*0f80*/  FFMA R17, R14, R37.reuse, R17 ;  /* 0x000000250e117223 */ /* 0x080fe20000000011 */
[--C-:B------:R-:W-:Y:S01]  /*0f90*/  FADD R14, -R6, -R9.reuse ;  /* 0x80000009060e7221 */ /* 0x100fe20000000100 */
[----:B------:R-:W-:Y:S01]  /*0fa0*/  FMUL R37, R37, R37 ;  /* 0x0000002525257220 */ /* 0x000fe20000400000 */
[----:B------:R-:W-:Y:S01]  /*0fb0*/  FFMA R9, R5, 2, R9 ;  /* 0x4000000005097823 */ /* 0x000fe20000000009 */
[----:B------:R-:W-:Y:S01]  /*0fc0*/  FFMA R4, R17, 2, R4 ;  /* 0x4000000011047823 */ /* 0x000fe20000000004 */
[----:B------:R-:W-:Y:S01]  /*0fd0*/  FADD R19, -R35, R14 ;  /* 0x0000000e23137221 */ /* 0x000fe20000000100 */
[----:B------:R-:W-:Y:S01]  /*0fe0*/  FADD R17, -R31, R16 ;  /* 0x000000101f117221 */ /* 0x000fe20000000100 */
[----:B------:R-:W-:Y:S01]  /*0ff0*/  FADD R14, -R28, R15 ;  /* 0x0000000f1c0e7221 */ /* 0x000fe20000000100 */
[----:B------:R-:W-:Y:S01]  /*1000*/  FADD R15, R5, R5 ;  /* 0x00000005050f7221 */ /* 0x000fe20000000000 */
[C---:B------:R-:W-:Y:S01]  /*1010*/  FADD R19, -R34.reuse, R19 ;  /* 0x0000001322137221 */ /* 0x040fe20000000100 */
[----:B------:R-:W-:Y:S01]  /*1020*/  FADD R17, -R34, R17 ;  /* 0x0000001122117221 */ /* 0x000fe20000000100 */
[----:B------:R-:W-:Y:S01]  /*1030*/  FFMA R14, R33, 4, R14 ;  /* 0x40800000210e7823 */ /* 0x000fe2000000000e */
[----:B------:R-:W-:Y:S01]  /*1040*/  FADD R35, R35, R15 ;  /* 0x0000000f23237221 */ /* 0x000fe20000000000 */
[C---:B------:R-:W-:Y:S01]  /*1050*/  FADD R16, -R28.reuse, R19 ;  /* 0x000000131c107221 */ /* 0x040fe20000000100 */
[----:B------:R-:W-:Y:S01]  /*1060*/  FADD R17, -R28, R17 ;  /* 0x000000111c117221 */ /* 0x000fe20000000100 */
[----:B------:R-:W-:Y:S01]  /*1070*/  FFMA R4, R13, R14, R4 ;  /* 0x0000000e0d047223 */ /* 0x000fe20000000004 */
[--C-:B------:R-:W-:Y:S01]  /*1080*/  FADD R19, R2, -R5.reuse ;  /* 0x8000000502137221 */ /* 0x100fe20000000000 */
[C---:B------:R-:W-:Y:S01]  /*1090*/  FADD R16, -R7.reuse, R16 ;  /* 0x0000001007107221 */ /* 0x040fe20000000100 */
[--C-:B------:R-:W-:Y:S01]  /*10a0*/  FADD R7, R7, -R5.reuse ;  /* 0x8000000507077221 */ /* 0x100fe20000000000 */
[----:B------:R-:W-:-:S02]  /*10b0*/  FADD R31, R31, -R5 ;  /* 0x800000051f1f7221 */ /* 0x000fc40000000000 */
[C---:B------:R-:W-:Y:S01]  /*10c0*/  FADD R18, -R21.reuse, R16 ;  /* 0x0000001015127221 */ /* 0x040fe20000000100 */
[----:B------:R-:W-:Y:S01]  /*10d0*/  FADD R16, R21, R17 ;  /* 0x0000001115107221 */ /* 0x000fe20000000000 */
[----:B------:R-:W-:Y:S02]  /*10e0*/  FMUL R17, R32, R32 ;  /* 0x0000002020117220 */ /* 0x000fe40000400000 */
[C---:B------:R-:W-:Y:S01]  /*10f0*/  FFMA R18, R5.reuse, -6, R18 ;  /* 0xc0c0000005127823 */ /* 0x040fe20000000012 */
[----:B------:R-:W-:-:S03]  /*1100*/  FFMA R13, R5, -6, R16 ;  /* 0xc0c00000050d7823 */ /* 0x000fc60000000010 */
[----:B------:R-:W-:Y:S01]  /*1110*/  FFMA R29, R29, R22, R18 ;  /* 0x000000161d1d7223 */ /* 0x000fe20000000012 */
[----:B------:R-:W-:Y:S01]  /*1120*/  FFMA R4, R37, R13, R4 ;  /* 0x0000000d25047223 */ /* 0x000fe20000000004 */
[--C-:B------:R-:W-:Y:S01]  /*1130*/  FADD R13, R28, R15.reuse ;  /* 0x0000000f1c0d7221 */ /* 0x100fe20000000000 */
[----:B------:R-:W-:Y:S02]  /*1140*/  FADD R15, R34, R15 ;  /* 0x0000000f220f7221 */ /* 0x000fe40000000000 */
[----:B------:R-:W-:Y:S01]  /*1150*/  FFMA R4, R17, R29, R4 ;  /* 0x0000001d11047223 */ /* 0x000fe20000000004 */
[----:B------:R-:W-:-:S03]  /*1160*/  FADD R17, R6, -R5 ;  /* 0x8000000506117221 */ /* 0x000fc60000000000 */
[----:B------:R-:W-:-:S04]  /*1170*/  FMUL R4, R4, 0.25 ;  /* 0x3e80000004047820 */ /* 0x000fc80000400000 */
[C---:B------:R-:W-:Y:S01]  /*1180*/  FADD R14, R4.reuse, R15 ;  /* 0x0000000f040e7221 */ /* 0x040fe20000000000 */
[C---:B------:R-:W-:Y:S01]  /*1190*/  FADD R16, R4.reuse, R9 ;  /* 0x0000000904107221 */ /* 0x040fe20000000000 */
[C---:B------:R-:W-:Y:S01]  /*11a0*/  FADD R2, R4.reuse, R35 ;  /* 0x0000002304027221 */ /* 0x040fe20000000000 */
[C---:B------:R-:W-:Y:S01]  /*11b0*/  FADD R6, R4.reuse, R13 ;  /* 0x0000000d04067221 */ /* 0x040fe20000000000 */
[--C-:B------:R-:W-:Y:S01]  /*11c0*/  FADD R15, -R5, R4.reuse ;  /* 0x00000004050f7221 */ /* 0x100fe20000000100 */
[----:B------:R-:W-:Y:S01]  /*11d0*/  FADD R4, R4, R4 ;  /* 0x0000000404047221 */ /* 0x000fe20000000000 */
[C---:B------:R-:W-:Y:S01]  /*11e0*/  FADD R5, R33.reuse, R2 ;  /* 0x0000000221057221 */ /* 0x040fe20000000000 */
[C---:B------:R-:W-:Y:S01]  /*11f0*/  FADD R9, -R33.reuse, R6 ;  /* 0x0000000621097221 */ /* 0x040fe20000000100 */
[----:B------:R-:W-:Y:S01]  /*1200*/  FADD R13, R33, R14 ;  /* 0x0000000e210d7221 */ /* 0x000fe20000000000 */
[----:B------:R-:W-:Y:S01]  /*1210*/  FADD R7, R7, -R4 ;  /* 0x8000000407077221 */ /* 0x000fe20000000000 */
[C---:B------:R-:W-:Y:S01]  /*1220*/  FADD R17, -R4.reuse, R17 ;  /* 0x0000001104117221 */ /* 0x040fe20000000100 */
[----:B------:R-:W-:Y:S01]  /*1230*/  FADD R33, -R33, R16 ;  /* 0x0000001021217221 */ /* 0x000fe20000000100 */
[C---:B------:R-:W-:Y:S01]  /*1240*/  FADD R31, -R4.reuse, R31 ;  /* 0x0000001f041f7221 */ /* 0x040fe20000000100 */
[----:B------:R-:W-:Y:S01]  /*1250*/  FADD R19, -R4, R19 ;  /* 0x0000001304137221 */ /* 0x000fe20000000100 */
[----:B------:R-:W-:Y:S01]  /*1260*/  FFMA R8, R15, 4, R8 ;  /* 0x408000000f087823 */ /* 0x000fe20000000008 */
[C---:B------:R-:W-:Y:S01]  /*1270*/  FADD R7, R30.reuse, R7 ;  /* 0x000000071e077221 */ /* 0x040fe20000000000 */
[----:B------:R-:W-:Y:S01]  /*1280*/  FADD R15, R30, R17 ;  /* 0x000000111e0f7221 */ /* 0x000fe20000000000 */
[C---:B------:R-:W-:Y:S01]  /*1290*/  FADD R5, R20.reuse, R5 ;  /* 0x0000000514057221 */ /* 0x040fe20000000000 */
[C---:B------:R-:W-:Y:S01]  /*12a0*/  FADD R9, -R20.reuse, R9 ;  /* 0x0000000914097221 */ /* 0x040fe20000000100 */
[----:B------:R-:W-:Y:S01]  /*12b0*/  FADD R13, -R20, R13 ;  /* 0x0000000d140d7221 */ /* 0x000fe20000000100 */
[C---:B------:R-:W-:Y:S01]  /*12c0*/  FADD R31, -R30.reuse, R31 ;  /* 0x0000001f1e1f7221 */ /* 0x040fe20000000100 */
[----:B------:R-:W-:Y:S01]  /*12d0*/  FADD R19, -R30, R19 ;  /* 0x000000131e137221 */ /* 0x000fe20000000100 */
[----:B------:R-:W-:Y:S01]  /*12e0*/  FADD R33, R20, R33 ;  /* 0x0000002114217221 */ /* 0x000fe20000000000 */
[C---:B------:R-:W-:Y:S01]  /*12f0*/  FADD R17, -R12.reuse, R5 ;  /* 0x000000050c117221 */ /* 0x040fe20000000100 */
[C---:B------:R-:W-:Y:S01]  /*1300*/  FADD R28, -R12.reuse, R9 ;  /* 0x000000090c1c7221 */ /* 0x040fe20000000100 */
[C---:B------:R-:W-:Y:S01]  /*1310*/  FADD R14, R12.reuse, R13 ;  /* 0x0000000d0c0e7221 */ /* 0x040fe20000000000 */
[C---:B------:R-:W-:Y:S01]  /*1320*/  FFMA R7, R12.reuse, 2, R7 ;  /* 0x400000000c077823 */ /* 0x040fe20000000007 */
[C---:B------:R-:W-:Y:S01]  /*1330*/  FFMA R21, R12.reuse, -2, R15 ;  /* 0xc00000000c157823 */ /* 0x040fe2000000000f */
[----:B------:R-:W-:Y:S01]  /*1340*/  FADD R12, R12, R33 ;  /* 0x000000210c0c7221 */ /* 0x000fe20000000000 */
[C---:B------:R-:W-:Y:S01]  /*1350*/  FFMA R4, R20.reuse, 2, R31 ;  /* 0x4000000014047823 */ /* 0x040fe2000000001f */
[----:B------:R-:W-:-:S07]  /*1360*/  FFMA R6, R20, -2, R19 ;  /* 0xc000000014067823 */ /* 0x000fce0000000013 */
.L_x_2:
[----:B------:R-:W-:Y:S05]  /*1370*/  BSYNC.RECONVERGENT B0 ;  /* 0x0000000000007941 */ /* 0x000fea0003800200 */
.L_x_0:
[----:B------:R-:W0:Y:S01]  /*1380*/  LDC R16, c[0x0][0x39c] ;  /* 0x0000e700ff107b82 */ /* 0x000e220000000800 */
[----:B------:R-:W1:Y:S01]  /*1390*/  S2R R5, SR_TID.X ;  /* 0x0000000000057919 */ /* 0x000e620000002100 */
[----:B------:R-:W-:Y:S01]  /*13a0*/  ISETP.NE.AND P0, PT, R3, RZ, PT ;  /* 0x000000ff0300720c */ /* 0x000fe20003f05270 */
[----:B------:R-:W-:Y:S05]  /*13b0*/  BSSY.RECONVERGENT B0, `(.L_x_11) ;  /* 0x0000061000007945 */ /* 0x000fea0003800200 */
[----:B------:R-:W2:Y:S08]  /*13c0*/  LDC R19, c[0x0][0x3a0] ;  /* 0x0000e800ff137b82 */ /* 0x000eb00000000800 */
[----:B------:R-:W3:Y:S01]  /*13d0*/  LDC R2, c[0x0][0x380] ;  /* 0x0000e000ff027b82 */ /* 0x000ee20000000800 */
[C---:B0-----:R-:W-:Y:S01]  /*13e0*/  FFMA R21, R16.reuse, 0.3333333432674407959, R21 ;  /* 0x3eaaaaab10157823 */ /* 0x041fe20000000015 */
[C---:B------:R-:W-:Y:S01]  /*13f0*/  FFMA R7, R16.reuse, -0.3333333432674407959, R7 ;  /* 0xbeaaaaab10077823 */ /* 0x040fe20000000007 */
[C-C-:B--2---:R-:W-:Y:S01]  /*1400*/  FADD R9, R16.reuse, R19.reuse ;  /* 0x0000001310097221 */ /* 0x144fe20000000000 */
[C-C-:B------:R-:W-:Y:S01]  /*1410*/  FADD R13, R16.reuse, -R19.reuse ;  /* 0x80000013100d7221 */ /* 0x140fe20000000000 */
[C-C-:B------:R-:W-:Y:S01]  /*1420*/  FADD R15, -R16.reuse, -R19.reuse ;  /* 0x80000013100f7221 */ /* 0x140fe20000000100 */
[----:B------:R-:W-:Y:S01]  /*1430*/  FADD R16, -R16, R19 ;  /* 0x0000001310107221 */ /* 0x000fe20000000100 */
[C---:B------:R-:W-:Y:S01]  /*1440*/  FFMA R6, R19.reuse, 0.3333333432674407959, R6 ;  /* 0x3eaaaaab13067823 */ /* 0x040fe20000000006 */
[----:B------:R-:W-:Y:S01]  /*1450*/  FFMA R4, R19, -0.3333333432674407959, R4 ;  /* 0xbeaaaaab13047823 */ /* 0x000fe20000000004 */
[----:B------:R-:W-:Y:S01]  /*1460*/  FFMA R9, R9, 0.083333335816860198975, R12 ;  /* 0x3daaaaab09097823 */ /* 0x000fe2000000000c */
[----:B------:R-:W-:Y:S01]  /*1470*/  FFMA R14, R13, 0.083333335816860198975, R14 ;  /* 0x3daaaaab0d0e7823 */ /* 0x000fe2000000000e */
[----:B------:R-:W-:Y:S01]  /*1480*/  FFMA R15, R15, 0.083333335816860198975, R28 ;  /* 0x3daaaaab0f0f7823 */ /* 0x000fe2000000001c */
[----:B------:R-:W-:Y:S01]  /*1490*/  FFMA R17, R16, 0.083333335816860198975, R17 ;  /* 0x3daaaaab10117823 */ /* 0x000fe20000000011 */
[----:B---3--:R-:W-:Y:S01]  /*14a0*/  IADD3 R22, PT, PT, R2, -0x1, RZ ;  /* 0xffffffff02167810 */ /* 0x008fe20007ffe0ff */
[----:B-1----:R-:W-:Y:S06]  /*14b0*/  @!P0 BRA `(.L_x_12) ;  /* 0x0000000000d48947 */ /* 0x002fec0003800000 */
[----:B------:R-:W-:-:S13]  /*14c0*/  ISETP.NE.AND P0, PT, R3, R22, PT ;  /* 0x000000160300720c */ /* 0x000fda0003f05270 */
[----:B------:R-:W-:Y:S05]  /*14d0*/  @!P0 BRA `(.L_x_13) ;  /* 0x0000000000748947 */ /* 0x000fea0003800000 */
[----:B------:R-:W0:Y:S01]  /*14e0*/  S2UR UR5, SR_CgaCtaId ;  /* 0x00000000000579c3 */ /* 0x000e220000008800 */
[----:B------:R-:W-:Y:S01]  /*14f0*/  UMOV UR4, 0x400 ;  /* 0x0000040000047882 */ /* 0x000fe20000000000 */
[----:B------:R-:W-:Y:S02]  /*1500*/  IADD3 R23, PT, PT, R5, -0x1, RZ ;  /* 0xffffffff05177810 */ /* 0x000fe40007ffe0ff */
[----:B------:R-:W-:-:S04]  /*1510*/  MOV R12, UR4 ;  /* 0x00000004000c7c02 */ /* 0x000fc80008000f00 */
[C---:B------:R-:W-:Y:S02]  /*1520*/  IADD3 R18, PT, PT, R12.reuse, 0x800, RZ ;  /* 0x000008000c127810 */ /* 0x040fe40007ffe0ff */
[C---:B------:R-:W-:Y:S02]  /*1530*/  IADD3 R20, PT, PT, R12.reuse, 0x1400, RZ ;  /* 0x000014000c147810 */ /* 0x040fe40007ffe0ff */
[C---:B------:R-:W-:Y:S02]  /*1540*/  IADD3 R28, PT, PT, R12.reuse, 0x400, RZ ;  /* 0x000004000c1c7810 */ /* 0x040fe40007ffe0ff */
[C---:B------:R-:W-:Y:S02]  /*1550*/  IADD3 R30, PT, PT, R12.reuse, 0xc00, RZ ;  /* 0x00000c000c1e7810 */ /* 0x040fe40007ffe0ff */
[----:B------:R-:W-:Y:S02]  /*1560*/  IADD3 R32, PT, PT, R12, 0x1000, RZ ;  /* 0x000010000c207810 */ /* 0x000fe40007ffe0ff */
[----:B0-----:R-:W-:-:S04]  /*1570*/  MOV R13, UR5 ;  /* 0x00000005000d7c02 */ /* 0x001fc80008000f00 */
[C---:B------:R-:W-:Y:S02]  /*1580*/  LEA R16, R13.reuse, R12, 0x18 ;  /* 0x0000000c0d107211 */ /* 0x040fe400078ec0ff */
[----:B------:R-:W-:Y:S02]  /*1590*/  LEA R24, R13, R18, 0x18 ;  /* 0x000000120d187211 */ /* 0x000fe400078ec0ff */
[----:B------:R-:W-:Y:S02]  /*15a0*/  LEA R22, R5, R16, 0x2 ;  /* 0x0000001005167211 */ /* 0x000fe400078e10ff */
[C---:B------:R-:W-:Y:S02]  /*15b0*/  LEA R26, R13.reuse, R20, 0x18 ;  /* 0x000000140d1a7211 */ /* 0x040fe400078ec0ff */
[C---:B------:R-:W-:Y:S01]  /*15c0*/  LEA R20, R13.reuse, R28, 0x18 ;  /* 0x0000001c0d147211 */ /* 0x040fe200078ec0ff */
[----:B------:R0:W-:Y:S01]  /*15d0*/  STS [R22+0x4], R21 ;  /* 0x0000041516007388 */ /* 0x0001e20000000800 */
[----:B------:R-:W-:-:S02]  /*15e0*/  LEA R19, R13, R30, 0x18 ;  /* 0x0000001e0d137211 */ /* 0x000fc400078ec0ff */
[----:B------:R-:W-:Y:S02]  /*15f0*/  LEA R18, R13, R32, 0x18 ;  /* 0x000000200d127211 */ /* 0x000fe400078ec0ff */
[----:B------:R-:W-:Y:S02]  /*1600*/  LEA R24, R5, R24, 0x2 ;  /* 0x0000001805187211 */ /* 0x000fe400078e10ff */
[----:B------:R-:W-:Y:S02]  /*1610*/  LEA R28, R23, R18, 0x2 ;  /* 0x00000012171c7211 */ /* 0x000fe400078e10ff */
[----:B0-----:R-:W-:Y:S01]  /*1620*/  LEA R21, R5, R26, 0x2 ;  /* 0x0000001a05157211 */ /* 0x001fe200078e10ff */
[----:B------:R0:W-:Y:S01]  /*1630*/  STS [R24+0x4], R9 ;  /* 0x0000040918007388 */ /* 0x0001e20000000800 */
[C---:B------:R-:W-:Y:S02]  /*1640*/  LEA R22, R23.reuse, R20, 0x2 ;  /* 0x0000001417167211 */ /* 0x040fe400078e10ff */
[----:B------:R-:W-:Y:S01]  /*1650*/  LEA R26, R23, R19, 0x2 ;  /* 0x00000013171a7211 */ /* 0x000fe200078e10ff */
[----:B------:R0:W-:Y:S04]  /*1660*/  STS [R21+0x4], R14 ;  /* 0x0000040e15007388 */ /* 0x0001e80000000800 */
[----:B------:R0:W-:Y:S04]  /*1670*/  STS [R22], R7 ;  /* 0x0000000716007388 */ /* 0x0001e80000000800 */
[----:B------:R0:W-:Y:S04]  /*1680*/  STS [R26], R17 ;  /* 0x000000111a007388 */ /* 0x0001e80000000800 */
[----:B------:R0:W-:Y:S01]  /*1690*/  STS [R28], R15 ;  /* 0x0000000f1c007388 */ /* 0x0001e20000000800 */
[----:B------:R-:W-:Y:S05]  /*16a0*/  BRA `(.L_x_14) ;  /* 0x0000000000c47947 */ /* 0x000fea0003800000 */
.L_x_13:
[----:B------:R-:W0:Y:S01]  /*16b0*/  S2UR UR5, SR_CgaCtaId ;  /* 0x00000000000579c3 */ /* 0x000e220000008800 */
[----:B------:R-:W-:Y:S01]  /*16c0*/  UMOV UR4, 0x400 ;  /* 0x0000040000047882 */ /* 0x000fe20000000000 */
[----:B------:R-:W-:Y:S02]  /*16d0*/  IADD3 R23, PT, PT, R5, -0x1, RZ ;  /* 0xffffffff05177810 */ /* 0x000fe40007ffe0ff */
[----:B------:R-:W-:-:S04]  /*16e0*/  MOV R12, UR4 ;  /* 0x00000004000c7c02 */ /* 0x000fc80008000f00 */
[C---:B------:R-:W-:Y:S02]  /*16f0*/  IADD3 R20, PT, PT, R12.reuse, 0x400, RZ ;  /* 0x000004000c147810 */ /* 0x040fe40007ffe0ff */
[C---:B------:R-:W-:Y:S02]  /*1700*/  IADD3 R18, PT, PT, R12.reuse, 0xc00, RZ ;  /* 0x00000c000c127810 */ /* 0x040fe40007ffe0ff */
[----:B------:R-:W-:Y:S02]  /*1710*/  IADD3 R22, PT, PT, R12, 0x1000, RZ ;  /* 0x000010000c167810 */ /* 0x000fe40007ffe0ff */
[----:B0-----:R-:W-:-:S04]  /*1720*/  MOV R13, UR5 ;  /* 0x00000005000d7c02 */ /* 0x001fc80008000f00 */
[C---:B------:R-:W-:Y:S02]  /*1730*/  LEA R20, R13.reuse, R20, 0x18 ;  /* 0x000000140d147211 */ /* 0x040fe400078ec0ff */
[C---:B------:R-:W-:Y:S02]  /*1740*/  LEA R19, R13.reuse, R18, 0x18 ;  /* 0x000000120d137211 */ /* 0x040fe400078ec0ff */
[C---:B------:R-:W-:Y:S02]  /*1750*/  LEA R18, R13.reuse, R22, 0x18 ;  /* 0x000000160d127211 */ /* 0x040fe400078ec0ff */
[----:B------:R-:W-:Y:S02]  /*1760*/  LEA R16, R13, R12, 0x18 ;  /* 0x0000000c0d107211 */ /* 0x000fe400078ec0ff */
[C---:B------:R-:W-:Y:S02]  /*1770*/  LEA R22, R23.reuse, R20, 0x2 ;  /* 0x0000001417167211 */ /* 0x040fe400078e10ff */
[C---:B------:R-:W-:Y:S01]  /*1780*/  LEA R24, R23.reuse, R19, 0x2 ;  /* 0x0000001317187211 */ /* 0x040fe200078e10ff */
[----:B------:R1:W-:Y:S01]  /*1790*/  STS [R16], R21 ;  /* 0x0000001510007388 */ /* 0x0003e20000000800 */
[----:B------:R-:W-:-:S03]  /*17a0*/  LEA R26, R23, R18, 0x2 ;  /* 0x00000012171a7211 */ /* 0x000fc600078e10ff */
[----:B------:R1:W-:Y:S04]  /*17b0*/  STS [R16+0x800], R9 ;  /* 0x0008000910007388 */ /* 0x0003e80000000800 */
[----:B------:R1:W-:Y:S04]  /*17c0*/  STS [R16+0x1400], R14 ;  /* 0x0014000e10007388 */ /* 0x0003e80000000800 */
[----:B------:R1:W-:Y:S04]  /*17d0*/  STS [R22], R7 ;  /* 0x0000000716007388 */ /* 0x0003e80000000800 */
[----:B------:R1:W-:Y:S04]  /*17e0*/  STS [R24], R17 ;  /* 0x0000001118007388 */ /* 0x0003e80000000800 */
[----:B------:R1:W-:Y:S01]  /*17f0*/  STS [R26], R15 ;  /* 0x0000000f1a007388 */ /* 0x0003e20000000800 */
[----:B------:R-:W-:Y:S05]  /*1800*/  BRA `(.L_x_14) ;  /* 0x00000000006c7947 */ /* 0x000fea0003800000 */
.L_x_12:
[----:B------:R-:W0:Y:S01]  /*1810*/  S2UR UR5, SR_CgaCtaId ;  /* 0x00000000000579c3 */ /* 0x000e220000008800 */
[----:B------:R-:W-:Y:S02]  /*1820*/  UMOV UR4, 0x400 ;  /* 0x0000040000047882 */ /* 0x000fe40000000000 */
        /* <DEDUP_REMOVED lines=15> */
[C---:B------:R-:W-:Y:S02]  /*1920*/  LEA R28, R5.reuse, R26, 0x2 ;  /* 0x0000001a051c7211 */ /* 0x040fe400078e10ff */
[----:B------:R-:W-:Y:S02]  /*1930*/  LEA R23, R5, R30, 0x2 ;  /* 0x0000001e05177211 */ /* 0x000fe400078e10ff */
[C---:B------:R-:W-:Y:S01]  /*1940*/  LEA R26, R22.reuse, R19, 0x2 ;  /* 0x00000013161a7211 */ /* 0x040fe200078e10ff */
[----:B------:R2:W-:Y:S01]  /*1950*/  STS [R28+0x4], R9 ;  /* 0x000004091c007388 */ /* 0x0005e20000000800 */
[C---:B0-----:R-:W-:Y:S02]  /*1960*/  LEA R24, R22.reuse, R20, 0x2 ;  /* 0x0000001416187211 */ /* 0x041fe400078e10ff */
[----:B------:R-:W-:Y:S01]  /*1970*/  LEA R22, R22, R18, 0x2 ;  /* 0x0000001216167211 */ /* 0x000fe200078e10ff */
[----:B------:R2:W-:Y:S04]  /*1980*/  STS [R23+0x4], R14 ;  /* 0x0000040e17007388 */ /* 0x0005e80000000800 */
[----:B------:R2:W-:Y:S04]  /*1990*/  STS [R24], R7 ;  /* 0x0000000718007388 */ /* 0x0005e80000000800 */
[----:B------:R2:W-:Y:S04]  /*19a0*/  STS [R26], R17 ;  /* 0x000000111a007388 */ /* 0x0005e80000000800 */
[----:B------:R2:W-:Y:S02]  /*19b0*/  STS [R22], R15 ;  /* 0x0000000f16007388 */ /* 0x0005e40000000800 */
.L_x_14:
[----:B------:R-:W-:Y:S05]  /*19c0*/  BSYNC.RECONVERGENT B0 ;  /* 0x0000000000007941 */ /* 0x000fea0003800200 */
.L_x_11:
[----:B------:R-:W-:Y:S01]  /*19d0*/  BAR.SYNC.DEFER_BLOCKING 0x0 ;  /* 0x0000000000007b1d */ /* 0x000fe20000010000 */
[C---:B012---:R-:W-:Y:S01]  /*19e0*/  LEA R9, R5.reuse, R16, 0x2 ;  /* 0x0000001005097211 */ /* 0x047fe200078e10ff */
[----:B------:R-:W-:Y:S01]  /*19f0*/  FADD R7, RZ, R8 ;  /* 0x00000008ff077221 */ /* 0x000fe20000000000 */
[----:B------:R-:W-:Y:S02]  /*1a00*/  LEA R20, R5, R20, 0x2 ;  /* 0x0000001405147211 */ /* 0x000fe400078e10ff */
[----:B------:R-:W-:Y:S01]  /*1a10*/  ISETP.GE.AND P1, PT, R0, 0x1, PT ;  /* 0x000000010000780c */ /* 0x000fe20003f26270 */
[----:B------:R-:W0:Y:S01]  /*1a20*/  LDCU UR4, c[0x0][0x384] ;  /* 0x00007080ff0477ac */ /* 0x000e220008000800 */
[----:B------:R-:W-:Y:S01]  /*1a30*/  BSSY.RECONVERGENT B0, `(.L_x_15) ;  /* 0x0000018000007945 */ /* 0x000fe20003800200 */
[----:B------:R-:W1:Y:S01]  /*1a40*/  LDS R9, [R9] ;  /* 0x0000000009097984 */ /* 0x000e620000000800 */
[----:B0-----:R-:W-:-:S03]  /*1a50*/  UIADD3 UR4, UPT, UPT, UR4, -0x1, URZ ;  /* 0xffffffff04047890 */ /* 0x001fc6000fffe0ff */
[----:B------:R-:W0:Y:S03]  /*1a60*/  LDS R15, [R20] ;  /* 0x00000000140f7984 */ /* 0x000e260000000800 */
[----:B------:R-:W-:Y:S01]  /*1a70*/  ISETP.GE.AND P0, PT, R0, UR4, PT ;  /* 0x0000000400007c0c */ /* 0x000fe2000bf06270 */
[----:B------:R2:W-:Y:S04]  /*1a80*/  STG.E desc[UR6][R10.64], R7 ;  /* 0x000000070a007986 */ /* 0x0005e8000c101906 */
[----:B-1----:R2:W-:Y:S04]  /*1a90*/  STG.E desc[UR6][R10.64+0x4], R9 ;  /* 0x000004090a007986 */ /* 0x0025e8000c101906 */
[----:B0-----:R2:W-:Y:S04]  /*1aa0*/  STG.E desc[UR6][R10.64+0x8], R15 ;  /* 0x0000080f0a007986 */ /* 0x0015e8000c101906 */
[----:B------:R-:W-:Y:S05]  /*1ab0*/  @P0 BRA `(.L_x_16) ;  /* 0x00000000003c0947 */ /* 0x000fea0003800000 */
[----:B--2---:R-:W-:Y:S02]  /*1ac0*/  IADD3 R10, PT, PT, R12, 0x800, RZ ;  /* 0x000008000c0a7810 */ /* 0x004fe40007ffe0ff */
[----:B------:R-:W-:Y:S02]  /*1ad0*/  SHF.L.U32 R8, R5, 0x2, RZ ;  /* 0x0000000205087819 */ /* 0x000fe400000006ff */
[----:B------:R-:W-:Y:S02]  /*1ae0*/  LEA R11, R13, R10, 0x18 ;  /* 0x0000000a0d0b7211 */ /* 0x000fe400078ec0ff */
[-C--:B------:R-:W-:Y:S02]  /*1af0*/  IADD3 R15, PT, PT, R19, R8.reuse, RZ ;  /* 0x00000008130f7210 */ /* 0x080fe40007ffe0ff */
[----:B------:R-:W-:Y:S02]  /*1b00*/  IADD3 R11, PT, PT, R11, R8, RZ ;  /* 0x000000080b0b7210 */ /* 0x000fe40007ffe0ff */
[----:B------:R-:W0:Y:S01]  /*1b10*/  LDC.64 R8, c[0x0][0x388] ;  /* 0x0000e200ff087b82 */ /* 0x000e220000000a00 */
[----:B------:R-:W-:Y:S01]  /*1b20*/  IADD3 R7, PT, PT, R0, 0x1, RZ ;  /* 0x0000000100077810 */ /* 0x000fe20007ffe0ff */
[----:B------:R-:W1:Y:S04]  /*1b30*/  LDS R15, [R15] ;  /* 0x000000000f0f7984 */ /* 0x000e680000000800 */
[----:B------:R-:W2:Y:S01]  /*1b40*/  LDS R11, [R11] ;  /* 0x000000000b0b7984 */ /* 0x000ea20000000800 */
[----:B------:R-:W-:-:S05]  /*1b50*/  IMAD R7, R7, R2, R3 ;  /* 0x0000000207077224 */ /* 0x000fca00078e0203 */
[----:B------:R-:W-:-:S05]  /*1b60*/  LEA R7, R7, R7, 0x3 ;  /* 0x0000000707077211 */ /* 0x000fca00078e18ff */
[----:B0-----:R-:W-:-:S05]  /*1b70*/  IMAD.WIDE R8, R7, 0x4, R8 ;  /* 0x0000000407087825 */ /* 0x001fca00078e0208 */
[----:B------:R0:W-:Y:S04]  /*1b80*/  STG.E desc[UR6][R8.64+0xc], R6 ;  /* 0x00000c0608007986 */ /* 0x0001e8000c101906 */
[----:B-1----:R0:W-:Y:S04]  /*1b90*/  STG.E desc[UR6][R8.64+0x1c], R15 ;  /* 0x00001c0f08007986 */ /* 0x0021e8000c101906 */
[----:B--2---:R0:W-:Y:S02]  /*1ba0*/  STG.E desc[UR6][R8.64+0x14], R11 ;  /* 0x0000140b08007986 */ /* 0x0041e4000c101906 */
.L_x_16:
[----:B------:R-:W-:Y:S05]  /*1bb0*/  BSYNC.RECONVERGENT B0 ;  /* 0x0000000000007941 */ /* 0x000fea0003800200 */
.L_x_15:
[----:B------:R-:W-:Y:S04]  /*1bc0*/  BSSY.RECONVERGENT B0, `(.L_x_17) ;  /* 0x0000012000007945 */ /* 0x000fe80003800200 */
[----:B------:R-:W-:Y:S05]  /*1bd0*/  @!P1 BRA `(.L_x_18) ;  /* 0x0000000000409947 */ /* 0x000fea0003800000 */
[----:B------:R-:W-:Y:S01]  /*1be0*/  IADD3 R12, PT, PT, R12, 0x1400, RZ ;  /* 0x000014000c0c7810 */ /* 0x000fe20007ffe0ff */
[----:B0-2---:R-:W0:Y:S01]  /*1bf0*/  LDC.64 R6, c[0x0][0x388] ;  /* 0x0000e200ff067b82 */ /* 0x005e220000000a00 */
[----:B------:R-:W-:Y:S02]  /*1c00*/  SHF.L.U32 R5, R5, 0x2, RZ ;  /* 0x0000000205057819 */ /* 0x000fe400000006ff */
[----:B------:R-:W-:Y:S02]  /*1c10*/  LEA R12, R13, R12, 0x18 ;  /* 0x0000000c0d0c7211 */ /* 0x000fe400078ec0ff */
[-C--:B------:R-:W-:Y:S02]  /*1c20*/  IADD3 R11, PT, PT, R18, R5.reuse, RZ ;  /* 0x00000005120b7210 */ /* 0x080fe40007ffe0ff */
[----:B------:R-:W-:Y:S02]  /*1c30*/  IADD3 R9, PT, PT, R12, R5, RZ ;  /* 0x000000050c097210 */ /* 0x000fe40007ffe0ff */
[----:B------:R-:W-:-:S02]  /*1c40*/  IADD3 R5, PT, PT, R0, -0x1, RZ ;  /* 0xffffffff00057810 */ /* 0x000fc40007ffe0ff */
[----:B------:R-:W1:Y:S01]  /*1c50*/  LDS R11, [R11] ;  /* 0x000000000b0b7984 */ /* 0x000e620000000800 */
[----:B------:R-:W-:Y:S02]  /*1c60*/  MOV R8, 0x4 ;  /* 0x0000000400087802 */ /* 0x000fe40000000f00 */
[----:B------:R-:W-:Y:S01]  /*1c70*/  IMAD R5, R5, R2, R3 ;  /* 0x0000000205057224 */ /* 0x000fe200078e0203 */
[----:B------:R-:W2:Y:S03]  /*1c80*/  LDS R9, [R9] ;  /* 0x0000000009097984 */ /* 0x000ea60000000800 */
[----:B------:R-:W-:-:S04]  /*1c90*/  IMAD R5, R5, 0x9, R8 ;  /* 0x0000000905057824 */ /* 0x000fc800078e0208 */
[----:B0-----:R-:W-:-:S05]  /*1ca0*/  IMAD.WIDE R6, R5, 0x4, R6 ;  /* 0x0000000405067825 */ /* 0x001fca00078e0206 */
[----:B------:R3:W-:Y:S04]  /*1cb0*/  STG.E desc[UR6][R6.64], R4 ;  /* 0x0000000406007986 */ /* 0x0007e8000c101906 */
[----:B-1----:R3:W-:Y:S04]  /*1cc0*/  STG.E desc[UR6][R6.64+0x8], R11 ;  /* 0x0000080b06007986 */ /* 0x0027e8000c101906 */
[----:B--2---:R3:W-:Y:S02]  /*1cd0*/  STG.E desc[UR6][R6.64+0x10], R9 ;  /* 0x0000100906007986 */ /* 0x0047e4000c101906 */
.L_x_18:
[----:B------:R-:W-:Y:S05]  /*1ce0*/  BSYNC.RECONVERGENT B0 ;  /* 0x0000000000007941 */ /* 0x000fea0003800200 */
.L_x_17:
[----:B------:R-:W1:Y:S02]  /*1cf0*/  LDCU UR5, c[0x0][0x3a4] ;  /* 0x00007480ff0577ac */ /* 0x000e640008000800 */
[----:B-1----:R-:W-:-:S09]  /*1d00*/  UISETP.NE.AND UP0, UPT, UR5, 0x1, UPT ;  /* 0x000000010500788c */ /* 0x002fd2000bf05270 */
[----:B------:R-:W-:Y:S05]  /*1d10*/  BRA.U !UP0, `(.L_x_19) ;  /* 0x0000000108587547 */ /* 0x000fea000b800000 */
[----:B------:R-:W-:-:S13]  /*1d20*/  ISETP.NE.AND P0, PT, RZ, UR5, PT ;  /* 0x00000005ff007c0c */ /* 0x000fda000bf05270 */
[----:B------:R-:W-:Y:S05]  /*1d30*/  @P0 EXIT ;  /* 0x000000000000094d */ /* 0x000fea0003800000 */
[----:B0-23--:R-:W0:Y:S01]  /*1d40*/  LDC.64 R6, c[0x0][0x388] ;  /* 0x0000e200ff067b82 */ /* 0x00de220000000a00 */
[----:B------:R-:W-:Y:S02]  /*1d50*/  HFMA2 R5, -RZ, RZ, 0, 5.36441802978515625e-07 ;  /* 0x00000009ff057431 */ /* 0x000fe400000001ff */
[----:B------:R-:W-:-:S04]  /*1d60*/  IMAD R2, R2, UR4, R3 ;  /* 0x0000000402027c24 */ /* 0x000fc8000f8e0203 */
[----:B------:R-:W-:-:S04]  /*1d70*/  IMAD R5, R2, R5, 0x3 ;  /* 0x0000000302057424 */ /* 0x000fc800078e0205 */
[----:B0-----:R-:W-:-:S05]  /*1d80*/  IMAD.WIDE R4, R5, 0x4, R6 ;  /* 0x0000000405047825 */ /* 0x001fca00078e0206 */
[----:B------:R-:W2:Y:S01]  /*1d90*/  LDG.E R9, desc[UR6][R4.64] ;  /* 0x0000000604097981 */ /* 0x000ea2000c1e1900 */
[----:B------:R-:W-:-:S05]  /*1da0*/  LEA R3, R3, R3, 0x3 ;  /* 0x0000000303037211 */ /* 0x000fca00078e18ff */
[----:B------:R-:W-:-:S05]  /*1db0*/  IMAD.WIDE R2, R3, 0x4, R6 ;  /* 0x0000000403027825 */ /* 0x000fca00078e0206 */
[----:B------:R-:W3:Y:S04]  /*1dc0*/  LDG.E R13, desc[UR6][R2.64+0x10] ;  /* 0x00001006020d7981 */ /* 0x000ee8000c1e1900 */
[----:B--2---:R-:W-:Y:S04]  /*1dd0*/  STG.E desc[UR6][R2.64+0xc], R9 ;  /* 0x00000c0902007986 */ /* 0x004fe8000c101906 */
[----:B------:R-:W2:Y:S04]  /*1de0*/  LDG.E R7, desc[UR6][R4.64+0x8] ;  /* 0x0000080604077981 */ /* 0x000ea8000c1e1900 */
[----:B--2---:R-:W-:Y:S04]  /*1df0*/  STG.E desc[UR6][R2.64+0x14], R7 ;  /* 0x0000140702007986 */ /* 0x004fe8000c101906 */
[----:B------:R-:W2:Y:S04]  /*1e00*/  LDG.E R11, desc[UR6][R4.64+0x10] ;  /* 0x00001006040b7981 */ /* 0x000ea8000c1e1900 */
[----:B--2---:R-:W-:Y:S04]  /*1e10*/  STG.E desc[UR6][R2.64+0x1c], R11 ;  /* 0x00001c0b02007986 */ /* 0x004fe8000c101906 */
[----:B---3--:R-:W-:Y:S04]  /*1e20*/  STG.E desc[UR6][R4.64+0x4], R13 ;  /* 0x0000040d04007986 */ /* 0x008fe8000c101906 */
[----:B------:R-:W2:Y:S04]  /*1e30*/  LDG.E R15, desc[UR6][R2.64+0x20] ;  /* 0x00002006020f7981 */ /* 0x000ea8000c1e1900 */
[----:B--2---:R-:W-:Y:S04]  /*1e40*/  STG.E desc[UR6][R4.64+0x14], R15 ;  /* 0x0000140f04007986 */ /* 0x004fe8000c101906 */
[----:B------:R-:W2:Y:S04]  /*1e50*/  LDG.E R17, desc[UR6][R2.64+0x18] ;  /* 0x0000180602117981 */ /* 0x000ea8000c1e1900 */
[----:B--2---:R-:W-:Y:S01]  /*1e60*/  STG.E desc[UR6][R4.64+0xc], R17 ;  /* 0x00000c1104007986 */ /* 0x004fe2000c101906 */
[----:B------:R-:W-:Y:S05]  /*1e70*/  EXIT ;  /* 0x000000000000794d */ /* 0x000fea0003800000 */
.L_x_19:
[----:B---3--:R-:W1:Y:S01]  /*1e80*/  LDC.64 R4, c[0x0][0x388] ;  /* 0x0000e200ff047b82 */ /* 0x008e620000000a00 */
[----:B--2---:R-:W-:Y:S01]  /*1e90*/  IMAD R7, R0, R2, RZ ;  /* 0x0000000200077224 */ /* 0x004fe200078e02ff */
[----:B------:R-:W-:-:S04]  /*1ea0*/  MOV R3, 0x9 ;  /* 0x0000000900037802 */ /* 0x000fc80000000f00 */
[----:B------:R-:W-:-:S05]  /*1eb0*/  IADD3 R2, PT, PT, R7, -0x1, R2 ;  /* 0xffffffff07027810 */ /* 0x000fca0007ffe002 */
[----:B------:R-:W-:-:S04]  /*1ec0*/  IMAD R3, R2, R3, 0x1 ;  /* 0x0000000102037424 */ /* 0x000fc800078e0203 */
[----:B-1----:R-:W-:-:S05]  /*1ed0*/  IMAD.WIDE R2, R3, 0x4, R4 ;  /* 0x0000000403027825 */ /* 0x002fca00078e0204 */
[----:B0-----:R-:W2:Y:S01]  /*1ee0*/  LDG.E R9, desc[UR6][R2.64] ;  /* 0x0000000602097981 */ /* 0x001ea2000c1e1900 */
        /* <DEDUP_REMOVED lines=14> */
        .weak           $__internal_0_$__cuda_sm3x_div_rn_noftz_f32_slowpath
        .type           $__internal_0_$__cuda_sm3x_div_rn_noftz_f32_slowpath,@function
        .size           $__internal_0_$__cuda_sm3x_div_rn_noftz_f32_slowpath,(.L_x_32 - $__internal_0_$__cuda_sm3x_div_rn_noftz_f32_slowpath)
$__internal_0_$__cuda_sm3x_div_rn_noftz_f32_slowpath:
[----:B------:R-:W-:Y:S01]  /*1fd0*/  SHF.R.U32.HI R13, RZ, 0x17, R29 ;  /* 0x00000017ff0d7819 */ /* 0x000fe2000001161d */
[----:B------:R-:W-:Y:S01]  /*1fe0*/  BSSY.RECONVERGENT B2, `(.L_x_20) ;  /* 0x0000063000027945 */ /* 0x000fe20003800200 */
[----:B------:R-:W-:Y:S02]  /*1ff0*/  SHF.R.U32.HI R16, RZ, 0x17, R12 ;  /* 0x00000017ff107819 */ /* 0x000fe4000001160c */
[----:B------:R-:W-:Y:S02]  /*2000*/  LOP3.LUT R13, R13, 0xff, RZ, 0xc0, !PT ;  /* 0x000000ff0d0d7812 */ /* 0x000fe400078ec0ff */
[----:B------:R-:W-:Y:S02]  /*2010*/  LOP3.LUT R23, R16, 0xff, RZ, 0xc0, !PT ;  /* 0x000000ff10177812 */ /* 0x000fe400078ec0ff */
[----:B------:R-:W-:Y:S02]  /*2020*/  IADD3 R19, PT, PT, R13, -0x1, RZ ;  /* 0xffffffff0d137810 */ /* 0x000fe40007ffe0ff */
[----:B------:R-:W-:-:S02]  /*2030*/  IADD3 R18, PT, PT, R23, -0x1, RZ ;  /* 0xffffffff17127810 */ /* 0x000fc40007ffe0ff */
[----:B------:R-:W-:Y:S02]  /*2040*/  ISETP.GT.U32.AND P0, PT, R19, 0xfd, PT ;  /* 0x000000fd1300780c */ /* 0x000fe40003f04070 */
[----:B------:R-:W-:Y:S02]  /*2050*/  MOV R17, R29 ;  /* 0x0000001d00117202 */ /* 0x000fe40000000f00 */
[----:B------:R-:W-:-:S13]  /*2060*/  ISETP.GT.U32.OR P0, PT, R18, 0xfd, P0 ;  /* 0x000000fd1200780c */ /* 0x000fda0000704470 */
[----:B------:R-:W-:Y:S01]  /*2070*/  @!P0 MOV R16, RZ ;  /* 0x000000ff00108202 */ /* 0x000fe20000000f00 */
[----:B------:R-:W-:Y:S06]  /*2080*/  @!P0 BRA `(.L_x_21) ;  /* 0x00000000005c8947 */ /* 0x000fec0003800000 */
[----:B------:R-:W-:Y:S02]  /*2090*/  FSETP.GTU.FTZ.AND P0, PT, |R12|, +INF , PT ;  /* 0x7f8000000c00780b */ /* 0x000fe40003f1c200 */
[----:B------:R-:W-:-:S04]  /*20a0*/  FSETP.GTU.FTZ.AND P1, PT, |R29|, +INF , PT ;  /* 0x7f8000001d00780b */ /* 0x000fc80003f3c200 */
[----:B------:R-:W-:-:S13]  /*20b0*/  PLOP3.LUT P0, PT, P0, P1, PT, 0xf8, 0x8f ;  /* 0x00000000008f781c */ /* 0x000fda0000703f70 */
[----:B------:R-:W-:Y:S05]  /*20c0*/  @P0 BRA `(.L_x_22) ;  /* 0x00000004004c0947 */ /* 0x000fea0003800000 */
[----:B------:R-:W-:-:S13]  /*20d0*/  LOP3.LUT P0, RZ, R17, 0x7fffffff, R12, 0xc8, !PT ;  /* 0x7fffffff11ff7812 */ /* 0x000fda000780c80c */
[----:B------:R-:W-:Y:S05]  /*20e0*/  @!P0 BRA `(.L_x_23) ;  /* 0x00000004003c8947 */ /* 0x000fea0003800000 */
[C---:B------:R-:W-:Y:S02]  /*20f0*/  FSETP.NEU.FTZ.AND P2, PT, |R12|.reuse, +INF , PT ;  /* 0x7f8000000c00780b */ /* 0x040fe40003f5d200 */
[----:B------:R-:W-:Y:S02]  /*2100*/  FSETP.NEU.FTZ.AND P1, PT, |R29|, +INF , PT ;  /* 0x7f8000001d00780b */ /* 0x000fe40003f3d200 */
[----:B------:R-:W-:-:S11]  /*2110*/  FSETP.NEU.FTZ.AND P0, PT, |R12|, +INF , PT ;  /* 0x7f8000000c00780b */ /* 0x000fd60003f1d200 */
[----:B------:R-:W-:Y:S05]  /*2120*/  @!P1 BRA !P2, `(.L_x_23) ;  /* 0x00000004002c9947 */ /* 0x000fea0005000000 */
[----:B------:R-:W-:-:S04]  /*2130*/  LOP3.LUT P2, RZ, R12, 0x7fffffff, RZ, 0xc0, !PT ;  /* 0x7fffffff0cff7812 */ /* 0x000fc8000784c0ff */
[----:B------:R-:W-:-:S13]  /*2140*/  PLOP3.LUT P1, PT, P1, P2, PT, 0x2f, 0xf2 ;  /* 0x0000000000f2781c */ /* 0x000fda0000f24577 */
[----:B------:R-:W-:Y:S05]  /*2150*/  @P1 BRA `(.L_x_24) ;  /* 0x0000000400181947 */ /* 0x000fea0003800000 */
[----:B------:R-:W-:-:S04]  /*2160*/  LOP3.LUT P1, RZ, R17, 0x7fffffff, RZ, 0xc0, !PT ;  /* 0x7fffffff11ff7812 */ /* 0x000fc8000782c0ff */
[----:B------:R-:W-:-:S13]  /*2170*/  PLOP3.LUT P0, PT, P0, P1, PT, 0x2f, 0xf2 ;  /* 0x0000000000f2781c */ /* 0x000fda0000702577 */
[----:B------:R-:W-:Y:S05]  /*2180*/  @P0 BRA `(.L_x_25) ;  /* 0x0000000400000947 */ /* 0x000fea0003800000 */
[----:B------:R-:W-:Y:S02]  /*2190*/  ISETP.GE.AND P0, PT, R18, RZ, PT ;  /* 0x000000ff1200720c */ /* 0x000fe40003f06270 */
[----:B------:R-:W-:-:S11]  /*21a0*/  ISETP.GE.AND P1, PT, R19, RZ, PT ;  /* 0x000000ff1300720c */ /* 0x000fd60003f26270 */
[----:B------:R-:W-:Y:S01]  /*21b0*/  @P0 MOV R16, RZ ;  /* 0x000000ff00100202 */ /* 0x000fe20000000f00 */
[----:B------:R-:W-:Y:S01]  /*21c0*/  @!P0 FFMA R12, R12, 1.84467440737095516160e+19, RZ ;  /* 0x5f8000000c0c8823 */ /* 0x000fe200000000ff */
[----:B------:R-:W-:Y:S01]  /*21d0*/  @!P0 MOV R16, 0xffffffc0 ;  /* 0xffffffc000108802 */ /* 0x000fe20000000f00 */
[----:B------:R-:W-:-:S03]  /*21e0*/  @!P1 FFMA R17, R29, 1.84467440737095516160e+19, RZ ;  /* 0x5f8000001d119823 */ /* 0x000fc600000000ff */
[----:B------:R-:W-:-:S07]  /*21f0*/  @!P1 IADD3 R16, PT, PT, R16, 0x40, RZ ;  /* 0x0000004010109810 */ /* 0x000fce0007ffe0ff */
.L_x_21:
[----:B------:R-:W-:Y:S01]  /*2200*/  LEA R18, R13, 0xc0800000, 0x17 ;  /* 0xc08000000d127811 */ /* 0x000fe200078eb8ff */
[----:B------:R-:W-:Y:S03]  /*2210*/  BSSY.RECONVERGENT B3, `(.L_x_26) ;  /* 0x0000036000037945 */ /* 0x000fe60003800200 */
[----:B------:R-:W-:Y:S02]  /*2220*/  IADD3 R21, PT, PT, -R18, R17, RZ ;  /* 0x0000001112157210 */ /* 0x000fe40007ffe1ff */
[----:B------:R-:W-:Y:S02]  /*2230*/  IADD3 R18, PT, PT, R23, -0x7f, RZ ;  /* 0xffffff8117127810 */ /* 0x000fe40007ffe0ff */
[----:B------:R0:W1:Y:S01]  /*2240*/  MUFU.RCP R17, R21 ;  /* 0x0000001500117308 */ /* 0x0000620000001000 */
[----:B------:R-:W-:Y:S02]  /*2250*/  FADD.FTZ R19, -R21, -RZ ;  /* 0x800000ff15137221 */ /* 0x000fe40000010100 */
[C---:B------:R-:W-:Y:S01]  /*2260*/  IMAD R12, R18.reuse, -0x800000, R12 ;  /* 0xff800000120c7824 */ /* 0x040fe200078e020c */
[----:B0-----:R-:W-:-:S04]  /*2270*/  IADD3 R21, PT, PT, R18, 0x7f, -R13 ;  /* 0x0000007f12157810 */ /* 0x001fc80007ffe80d */
[----:B------:R-:W-:Y:S01]  /*2280*/  IADD3 R21, PT, PT, R21, R16, RZ ;  /* 0x0000001015157210 */ /* 0x000fe20007ffe0ff */
[----:B-1----:R-:W-:-:S04]  /*2290*/  FFMA R24, R17, R19, 1 ;  /* 0x3f80000011187423 */ /* 0x002fc80000000013 */
[----:B------:R-:W-:-:S04]  /*22a0*/  FFMA R17, R17, R24, R17 ;  /* 0x0000001811117223 */ /* 0x000fc80000000011 */
[----:B------:R-:W-:-:S04]  /*22b0*/  FFMA R24, R12, R17, RZ ;  /* 0x000000110c187223 */ /* 0x000fc800000000ff */
[----:B------:R-:W-:-:S04]  /*22c0*/  FFMA R23, R19, R24, R12 ;  /* 0x0000001813177223 */ /* 0x000fc8000000000c */
[----:B------:R-:W-:-:S04]  /*22d0*/  FFMA R24, R17, R23, R24 ;  /* 0x0000001711187223 */ /* 0x000fc80000000018 */
[----:B------:R-:W-:-:S04]  /*22e0*/  FFMA R19, R19, R24, R12 ;  /* 0x0000001813137223 */ /* 0x000fc8000000000c */
[----:B------:R-:W-:-:S05]  /*22f0*/  FFMA R12, R17, R19, R24 ;  /* 0x00000013110c7223 */ /* 0x000fca0000000018 */
[----:B------:R-:W-:-:S04]  /*2300*/  SHF.R.U32.HI R13, RZ, 0x17, R12 ;  /* 0x00000017ff0d7819 */ /* 0x000fc8000001160c */
[----:B------:R-:W-:-:S04]  /*2310*/  LOP3.LUT R13, R13, 0xff, RZ, 0xc0, !PT ;  /* 0x000000ff0d0d7812 */ /* 0x000fc800078ec0ff */
[----:B------:R-:W-:-:S04]  /*2320*/  IADD3 R18, PT, PT, R13, R21, RZ ;  /* 0x000000150d127210 */ /* 0x000fc80007ffe0ff */
[----:B------:R-:W-:-:S04]  /*2330*/  IADD3 R13, PT, PT, R18, -0x1, RZ ;  /* 0xffffffff120d7810 */ /* 0x000fc80007ffe0ff */
[----:B------:R-:W-:-:S13]  /*2340*/  ISETP.GE.U32.AND P0, PT, R13, 0xfe, PT ;  /* 0x000000fe0d00780c */ /* 0x000fda0003f06070 */
[----:B------:R-:W-:Y:S05]  /*2350*/  @!P0 BRA `(.L_x_27) ;  /* 0x0000000000808947 */ /* 0x000fea0003800000 */
[----:B------:R-:W-:-:S13]  /*2360*/  ISETP.GT.AND P0, PT, R18, 0xfe, PT ;  /* 0x000000fe1200780c */ /* 0x000fda0003f04270 */
[----:B------:R-:W-:Y:S05]  /*2370*/  @P0 BRA `(.L_x_28) ;  /* 0x00000000006c0947 */ /* 0x000fea0003800000 */
[----:B------:R-:W-:-:S13]  /*2380*/  ISETP.GE.AND P0, PT, R18, 0x1, PT ;  /* 0x000000011200780c */ /* 0x000fda0003f06270 */
[----:B------:R-:W-:Y:S05]  /*2390*/  @P0 BRA `(.L_x_29) ;  /* 0x0000000000740947 */ /* 0x000fea0003800000 */
[----:B------:R-:W-:Y:S02]  /*23a0*/  ISETP.GE.AND P0, PT, R18, -0x18, PT ;  /* 0xffffffe81200780c */ /* 0x000fe40003f06270 */
[----:B------:R-:W-:-:S11]  /*23b0*/  LOP3.LUT R12, R12, 0x80000000, RZ, 0xc0, !PT ;  /* 0x800000000c0c7812 */ /* 0x000fd600078ec0ff */
[----:B------:R-:W-:Y:S05]  /*23c0*/  @!P0 BRA `(.L_x_29) ;  /* 0x0000000000688947 */ /* 0x000fea0003800000 */
[-CC-:B------:R-:W-:Y:S01]  /*23d0*/  FFMA.RZ R13, R17, R19.reuse, R24.reuse ;  /* 0x00000013110d7223 */ /* 0x180fe2000000c018 */
[C---:B------:R-:W-:Y:S02]  /*23e0*/  ISETP.NE.AND P2, PT, R18.reuse, RZ, PT ;  /* 0x000000ff1200720c */ /* 0x040fe40003f45270 */
[C---:B------:R-:W-:Y:S02]  /*23f0*/  ISETP.NE.AND P1, PT, R18.reuse, RZ, PT ;  /* 0x000000ff1200720c */ /* 0x040fe40003f25270 */
[----:B------:R-:W-:Y:S01]  /*2400*/  LOP3.LUT R16, R13, 0x7fffff, RZ, 0xc0, !PT ;  /* 0x007fffff0d107812 */ /* 0x000fe200078ec0ff */
[CCC-:B------:R-:W-:Y:S01]  /*2410*/  FFMA.RP R13, R17.reuse, R19.reuse, R24.reuse ;  /* 0x00000013110d7223 */ /* 0x1c0fe20000008018 */
[----:B------:R-:W-:Y:S01]  /*2420*/  FFMA.RM R24, R17, R19, R24 ;  /* 0x0000001311187223 */ /* 0x000fe20000004018 */
[----:B------:R-:W-:Y:S02]  /*2430*/  IADD3 R17, PT, PT, R18, 0x20, RZ ;  /* 0x0000002012117810 */ /* 0x000fe40007ffe0ff */
[----:B------:R-:W-:-:S02]  /*2440*/  LOP3.LUT R16, R16, 0x800000, RZ, 0xfc, !PT ;  /* 0x0080000010107812 */ /* 0x000fc400078efcff */
[----:B------:R-:W-:Y:S02]  /*2450*/  IADD3 R18, PT, PT, -R18, RZ, RZ ;  /* 0x000000ff12127210 */ /* 0x000fe40007ffe1ff */
[----:B------:R-:W-:Y:S02]  /*2460*/  SHF.L.U32 R17, R16, R17, RZ ;  /* 0x0000001110117219 */ /* 0x000fe400000006ff */
[----:B------:R-:W-:Y:S02]  /*2470*/  FSETP.NEU.FTZ.AND P0, PT, R13, R24, PT ;  /* 0x000000180d00720b */ /* 0x000fe40003f1d000 */
[----:B------:R-:W-:Y:S02]  /*2480*/  SEL R13, R18, RZ, P2 ;  /* 0x000000ff120d7207 */ /* 0x000fe40001000000 */
[----:B------:R-:W-:Y:S02]  /*2490*/  ISETP.NE.AND P1, PT, R17, RZ, P1 ;  /* 0x000000ff1100720c */ /* 0x000fe40000f25270 */
[----:B------:R-:W-:-:S02]  /*24a0*/  SHF.R.U32.HI R13, RZ, R13, R16 ;  /* 0x0000000dff0d7219 */ /* 0x000fc40000011610 */
[----:B------:R-:W-:Y:S02]  /*24b0*/  PLOP3.LUT P0, PT, P0, P1, PT, 0xf8, 0x8f ;  /* 0x00000000008f781c */ /* 0x000fe40000703f70 */
[----:B------:R-:W-:Y:S02]  /*24c0*/  SHF.R.U32.HI R17, RZ, 0x1, R13 ;  /* 0x00000001ff117819 */ /* 0x000fe4000001160d */
[----:B------:R-:W-:-:S04]  /*24d0*/  SEL R16, RZ, 0x1, !P0 ;  /* 0x00000001ff107807 */ /* 0x000fc80004000000 */
[----:B------:R-:W-:-:S04]  /*24e0*/  LOP3.LUT R16, R16, 0x1, R17, 0xf8, !PT ;  /* 0x0000000110107812 */ /* 0x000fc800078ef811 */
[----:B------:R-:W-:-:S04]  /*24f0*/  LOP3.LUT R16, R16, R13, RZ, 0xc0, !PT ;  /* 0x0000000d10107212 */ /* 0x000fc800078ec0ff */
[----:B------:R-:W-:-:S04]  /*2500*/  IADD3 R17, PT, PT, R17, R16, RZ ;  /* 0x0000001011117210 */ /* 0x000fc80007ffe0ff */
[----:B------:R-:W-:Y:S01]  /*2510*/  LOP3.LUT R12, R17, R12, RZ, 0xfc, !PT ;  /* 0x0000000c110c7212 */ /* 0x000fe200078efcff */
[----:B------:R-:W-:Y:S06]  /*2520*/  BRA `(.L_x_29) ;  /* 0x0000000000107947 */ /* 0x000fec0003800000 */
.L_x_28:
[----:B------:R-:W-:-:S04]  /*2530*/  LOP3.LUT R12, R12, 0x80000000, RZ, 0xc0, !PT ;  /* 0x800000000c0c7812 */ /* 0x000fc800078ec0ff */
[----:B------:R-:W-:Y:S01]  /*2540*/  LOP3.LUT R12, R12, 0x7f800000, RZ, 0xfc, !PT ;  /* 0x7f8000000c0c7812 */ /* 0x000fe200078efcff */
[----:B------:R-:W-:Y:S06]  /*2550*/  BRA `(.L_x_29) ;  /* 0x0000000000047947 */ /* 0x000fec0003800000 */
.L_x_27:
[----:B------:R-:W-:-:S07]  /*2560*/  LEA R12, R21, R12, 0x17 ;  /* 0x0000000c150c7211 */ /* 0x000fce00078eb8ff */
.L_x_29:
[----:B------:R-:W-:Y:S05]  /*2570*/  BSYNC.RECONVERGENT B3 ;  /* 0x0000000000037941 */ /* 0x000fea0003800200 */
.L_x_26:
[----:B------:R-:W-:Y:S05]  /*2580*/  BRA `(.L_x_30) ;  /* 0x0000000000207947 */ /* 0x000fea0003800000 */
.L_x_25:
[----:B------:R-:W-:-:S04]  /*2590*/  LOP3.LUT R12, R17, 0x80000000, R12, 0x48, !PT ;  /* 0x80000000110c7812 */ /* 0x000fc800078e480c */
[----:B------:R-:W-:Y:S01]  /*25a0*/  LOP3.LUT R12, R12, 0x7f800000, RZ, 0xfc, !PT ;  /* 0x7f8000000c0c7812 */ /* 0x000fe200078efcff */
[----:B------:R-:W-:Y:S06]  /*25b0*/  BRA `(.L_x_30) ;  /* 0x0000000000147947 */ /* 0x000fec0003800000 */
.L_x_24:
[----:B------:R-:W-:Y:S01]  /*25c0*/  LOP3.LUT R12, R17, 0x80000000, R12, 0x48, !PT ;  /* 0x80000000110c7812 */ /* 0x000fe200078e480c */
[----:B------:R-:W-:Y:S06]  /*25d0*/  BRA `(.L_x_30) ;  /* 0x00000000000c7947 */ /* 0x000fec0003800000 */
.L_x_23:
[----:B------:R-:W0:Y:S01]  /*25e0*/  MUFU.RSQ R12, -QNAN ;  /* 0xffc00000000c7908 */ /* 0x000e220000001400 */
[----:B------:R-:W-:Y:S05]  /*25f0*/  BRA `(.L_x_30) ;  /* 0x0000000000047947 */ /* 0x000fea0003800000 */
.L_x_22:
[----:B------:R-:W-:-:S07]  /*2600*/  FADD.FTZ R12, R12, R29 ;  /* 0x0000001d0c0c7221 */ /* 0x000fce0000010000 */
.L_x_30:
[----:B------:R-:W-:Y:S05]  /*2610*/  BSYNC.RECONVERGENT B2 ;  /* 0x0000000000027941 */ /* 0x000fea0003800200 */
.L_x_20:
[----:B------:R-:W-:Y:S01]  /*2620*/  HFMA2 R13, -RZ, RZ, 0, 0 ;  /* 0x00000000ff0d7431 */ /* 0x000fe200000001ff */
[----:B0-----:R-:W-:Y:S02]  /*2630*/  MOV R16, R12 ;  /* 0x0000000c00107202 */ /* 0x001fe40000000f00 */
[----:B------:R-:W-:-:S04]  /*2640*/  MOV R12, R15 ;  /* 0x0000000f000c7202 */ /* 0x000fc80000000f00 */
[----:B------:R-:W-:Y:S05]  /*2650*/  RET.REL.NODEC R12 `(LBkernel) ;  /* 0xffffffd80c687950 */ /* 0x000fea0003c3ffff */
.L_x_31:
[----:B------:R-:W-:-:S00]  /*2660*/  BRA `(.L_x_31) ;  /* 0xfffffffc00fc7947 */ /* 0x000fc0000383ffff */
[----:B------:R-:W-:-:S00]  /*2670*/  NOP ;  /* 0x0000000000007918 */ /* 0x000fc00000000000 */
        /* <DEDUP_REMOVED lines=8> */
.L_x_32:


//--------------------- .nv.shared.LBkernel       --------------------------
	.section	.nv.shared.LBkernel,"aw",@nobits
	.sectionflags	@""
	.align	4
.nv.shared.LBkernel:
	.zero		7168


//--------------------- .nv.shared.reserved.0     --------------------------
	.section	.nv.shared.reserved.0,"aw",@nobits
	.weak		__nv_reservedSMEM_offset_0_alias
	.size		__nv_reservedSMEM_offset_0_alias, 0, 64
	.other		__nv_reservedSMEM_offset_0_alias,@"STO_CUDA_RESERVED_SHARED STV_DEFAULT"
__nv_reservedSMEM_offset_0_alias:
	.zero		0
	.zero		64


//--------------------- .nv.constant0.LBkernel    --------------------------
	.section	.nv.constant0.LBkernel,"a",@progbits
	.sectionflags	@""
	.align	4
.nv.constant0.LBkernel:
	.zero		936


//--------------------- SYMBOLS --------------------------

	.type		.nv.reservedSmem.offset0,@object
	.size		.nv.reservedSmem.offset0,0x4
	.type		.nv.reservedSmem.cap,@object
	.size		.nv.reservedSmem.cap,0x4
